def matmul_kernel(
    a_ptr,
    b_ptr,
    c_ptr,
    M,
    N,
    K,
    stride_am,
    stride_ak,
    stride_bk,
    stride_bn,
    stride_cm,
    stride_cn,
    BLOCK_M: tl.constexpr,
    BLOCK_N: tl.constexpr,
    BLOCK_K: tl.constexpr,
    GROUP_M: tl.constexpr,
):
    pid = tl.program_id(axis=0)
    num_pid_m = tl.cdiv(M, BLOCK_M)
    num_pid_n = tl.cdiv(N, BLOCK_N)
    num_pid_in_group = GROUP_M * num_pid_n
    group_id = pid // num_pid_in_group
    first_pid_m = group_id * GROUP_M
    group_size_m = min(num_pid_m - first_pid_m, GROUP_M)
    pid_m = first_pid_m + ((pid % num_pid_in_group) % group_size_m)
    pid_n = (pid % num_pid_in_group) // group_size_m

    offs_am = (pid_m * BLOCK_M + tl.arange(0, BLOCK_M)) % M
    offs_bn = (pid_n * BLOCK_N + tl.arange(0, BLOCK_N)) % N
    offs_k = tl.arange(0, BLOCK_K)
    a_ptrs = a_ptr + offs_am[:, None] * stride_am + offs_k[None, :] * stride_ak
    b_ptrs = b_ptr + offs_k[:, None] * stride_bk + offs_bn[None, :] * stride_bn

    acc = tl.zeros((BLOCK_M, BLOCK_N), dtype=tl.float32)
    for kk in range(0, tl.cdiv(K, BLOCK_K)):
        a = tl.load(a_ptrs, mask=offs_k[None, :] < K - kk * BLOCK_K, other=0.0)
        b = tl.load(b_ptrs, mask=offs_k[:, None] < K - kk * BLOCK_K, other=0.0)
        acc = tl.dot(a, b, acc)
        a_ptrs += BLOCK_K * stride_ak
        b_ptrs += BLOCK_K * stride_bk

    c = acc.to(c_ptr.dtype.element_ty)
    offs_cm = pid_m * BLOCK_M + tl.arange(0, BLOCK_M)
    offs_cn = pid_n * BLOCK_N + tl.arange(0, BLOCK_N)
    c_ptrs = c_ptr + offs_cm[:, None] * stride_cm + offs_cn[None, :] * stride_cn
    mask = (offs_cm[:, None] < M) & (offs_cn[None, :] < N)
    tl.store(c_ptrs, c, mask=mask)

# config = {"BLOCK_K": 64, "BLOCK_M": 32, "BLOCK_N": 64, "GROUP_M": 8, "arch": "sm_100", "dtype": "bf16", "num_ctas": 1, "num_stages": 2, "num_warps": 2}
# arch = sm_100


// ===== COMPILED SASS (sm_100a) =====

	.target	sm_100a

	.elftype	@"ET_EXEC"


//--------------------- .note.nv.tkinfo           --------------------------
	.section	.note.nv.tkinfo,"",@"SHT_NOTE"
	.sectionflags	@"SHF_NOTE_NV_TKINFO"
	.tkinfo
        /*0018*/ 	.word	0x00000081
        /*0030*/ 	.string	""
        /*0030*/ 	.string	"ptxas-blackwell"
        /*0030*/ 	.string	"Cuda compilation tools, release 12.9, V12.9.86"
        /*0030*/ 	.string	"Build cuda_12.9.r12.9/compiler.36037853_0"
        /*0030*/ 	.string	"-v  -suppress-debug-info  -lineinfo  -arch sm_100a "



//--------------------- .note.nv.cuver            --------------------------
	.section	.note.nv.cuver,"",@"SHT_NOTE"
	.sectionflags	@"SHF_NOTE_NV_CUVER"
        /*0018*/ 	.short	0x0001
        /*001a*/ 	.short	0x0064
        /*001c*/ 	.short	0x0001
        /*001e*/ 	.short	0x0000
        /*0020*/ 	.short	0x0001
        /*0022*/ 	.short	0x0000


//--------------------- .nv.info                  --------------------------
	.section	.nv.info,"",@"SHT_CUDA_INFO"
	.align	4


	//----- nvinfo : EIATTR_REGCOUNT
	.align		4
        /*0000*/ 	.byte	0x04, 0x2f
        /*0002*/ 	.short	(.L_1 - .L_0)
	.align		4
.L_0:
        /*0004*/ 	.word	index@(matmul_kernel)
        /*0008*/ 	.word	0x000000ff


	//----- nvinfo : EIATTR_FRAME_SIZE
	.align		4
.L_1:
        /*000c*/ 	.byte	0x04, 0x11
        /*000e*/ 	.short	(.L_3 - .L_2)
	.align		4
.L_2:
        /*0010*/ 	.word	index@(matmul_kernel)
        /*0014*/ 	.word	0x00000010


	//----- nvinfo : EIATTR_MIN_STACK_SIZE
	.align		4
.L_3:
        /*0018*/ 	.byte	0x04, 0x12
        /*001a*/ 	.short	(.L_5 - .L_4)
	.align		4
.L_4:
        /*001c*/ 	.word	index@(matmul_kernel)
        /*0020*/ 	.word	0x00000010
.L_5:


//--------------------- .nv.info.matmul_kernel    --------------------------
	.section	.nv.info.matmul_kernel,"",@"SHT_CUDA_INFO"
	.sectionflags	@""
	.align	4


	//----- nvinfo : EIATTR_CUDA_API_VERSION
	.align		4
        /*0000*/ 	.byte	0x04, 0x37
        /*0002*/ 	.short	(.L_7 - .L_6)
.L_6:
        /*0004*/ 	.word	0x00000081


	//----- nvinfo : EIATTR_KPARAM_INFO
	.align		4
.L_7:
        /*0008*/ 	.byte	0x04, 0x17
        /*000a*/ 	.short	(.L_9 - .L_8)
.L_8:
        /*000c*/ 	.word	0x00000000
        /*0010*/ 	.short	0x000d
        /*0012*/ 	.short	0x0048
        /*0014*/ 	.byte	0x00, 0xf4, 0x21, 0x00


	//----- nvinfo : EIATTR_KPARAM_INFO
	.align		4
.L_9:
        /*0018*/ 	.byte	0x04, 0x17
        /*001a*/ 	.short	(.L_11 - .L_10)
.L_10:
        /*001c*/ 	.word	0x00000000
        /*0020*/ 	.short	0x000c
        /*0022*/ 	.short	0x0040
        /*0024*/ 	.byte	0x00, 0xf4, 0x21, 0x00


	//----- nvinfo : EIATTR_KPARAM_INFO
	.align		4
.L_11:
        /*0028*/ 	.byte	0x04, 0x17
        /*002a*/ 	.short	(.L_13 - .L_12)
.L_12:
        /*002c*/ 	.word	0x00000000
        /*0030*/ 	.short	0x000b
        /*0032*/ 	.short	0x0038
        /*0034*/ 	.byte	0x00, 0xf0, 0x11, 0x00


	//----- nvinfo : EIATTR_KPARAM_INFO
	.align		4
.L_13:
        /*0038*/ 	.byte	0x04, 0x17
        /*003a*/ 	.short	(.L_15 - .L_14)
.L_14:
        /*003c*/ 	.word	0x00000000
        /*0040*/ 	.short	0x000a
        /*0042*/ 	.short	0x0034
        /*0044*/ 	.byte	0x00, 0xf0, 0x11, 0x00


	//----- nvinfo : EIATTR_KPARAM_INFO
	.align		4
.L_15:
        /*0048*/ 	.byte	0x04, 0x17
        /*004a*/ 	.short	(.L_17 - .L_16)
.L_16:
        /*004c*/ 	.word	0x00000000
        /*0050*/ 	.short	0x0009
        /*0052*/ 	.short	0x0030
        /*0054*/ 	.byte	0x00, 0xf0, 0x11, 0x00


	//----- nvinfo : EIATTR_KPARAM_INFO
	.align		4
.L_17:
        /*0058*/ 	.byte	0x04, 0x17
        /*005a*/ 	.short	(.L_19 - .L_18)
.L_18:
        /*005c*/ 	.word	0x00000000
        /*0060*/ 	.short	0x0008
        /*0062*/ 	.short	0x002c
        /*0064*/ 	.byte	0x00, 0xf0, 0x11, 0x00


	//----- nvinfo : EIATTR_KPARAM_INFO
	.align		4
.L_19:
        /*0068*/ 	.byte	0x04, 0x17
        /*006a*/ 	.short	(.L_21 - .L_20)
.L_20:
        /*006c*/ 	.word	0x00000000
        /*0070*/ 	.short	0x0007
        /*0072*/ 	.short	0x0028
        /*0074*/ 	.byte	0x00, 0xf0, 0x11, 0x00


	//----- nvinfo : EIATTR_KPARAM_INFO
	.align		4
.L_21:
        /*0078*/ 	.byte	0x04, 0x17
        /*007a*/ 	.short	(.L_23 - .L_22)
.L_22:
        /*007c*/ 	.word	0x00000000
        /*0080*/ 	.short	0x0006
        /*0082*/ 	.short	0x0024
        /*0084*/ 	.byte	0x00, 0xf0, 0x11, 0x00


	//----- nvinfo : EIATTR_KPARAM_INFO
	.align		4
.L_23:
        /*0088*/ 	.byte	0x04, 0x17
        /*008a*/ 	.short	(.L_25 - .L_24)
.L_24:
        /*008c*/ 	.word	0x00000000
        /*0090*/ 	.short	0x0005
        /*0092*/ 	.short	0x0020
        /*0094*/ 	.byte	0x00, 0xf0, 0x11, 0x00


	//----- nvinfo : EIATTR_KPARAM_INFO
	.align		4
.L_25:
        /*0098*/ 	.byte	0x04, 0x17
        /*009a*/ 	.short	(.L_27 - .L_26)
.L_26:
        /*009c*/ 	.word	0x00000000
        /*00a0*/ 	.short	0x0004
        /*00a2*/ 	.short	0x001c
        /*00a4*/ 	.byte	0x00, 0xf0, 0x11, 0x00


	//----- nvinfo : EIATTR_KPARAM_INFO
	.align		4
.L_27:
        /*00a8*/ 	.byte	0x04, 0x17
        /*00aa*/ 	.short	(.L_29 - .L_28)
.L_28:
        /*00ac*/ 	.word	0x00000000
        /*00b0*/ 	.short	0x0003
        /*00b2*/ 	.short	0x0018
        /*00b4*/ 	.byte	0x00, 0xf0, 0x11, 0x00


	//----- nvinfo : EIATTR_KPARAM_INFO
	.align		4
.L_29:
        /*00b8*/ 	.byte	0x04, 0x17
        /*00ba*/ 	.short	(.L_31 - .L_30)
.L_30:
        /*00bc*/ 	.word	0x00000000
        /*00c0*/ 	.short	0x0002
        /*00c2*/ 	.short	0x0010
        /*00c4*/ 	.byte	0x00, 0xf4, 0x21, 0x00


	//----- nvinfo : EIATTR_KPARAM_INFO
	.align		4
.L_31:
        /*00c8*/ 	.byte	0x04, 0x17
        /*00ca*/ 	.short	(.L_33 - .L_32)
.L_32:
        /*00cc*/ 	.word	0x00000000
        /*00d0*/ 	.short	0x0001
        /*00d2*/ 	.short	0x0008
        /*00d4*/ 	.byte	0x00, 0xf4, 0x21, 0x00


	//----- nvinfo : EIATTR_KPARAM_INFO
	.align		4
.L_33:
        /*00d8*/ 	.byte	0x04, 0x17
        /*00da*/ 	.short	(.L_35 - .L_34)
.L_34:
        /*00dc*/ 	.word	0x00000000
        /*00e0*/ 	.short	0x0000
        /*00e2*/ 	.short	0x0000
        /*00e4*/ 	.byte	0x00, 0xf4, 0x21, 0x00


	//----- nvinfo : EIATTR_SPARSE_MMA_MASK
	.align		4
.L_35:
        /*00e8*/ 	.byte	0x03, 0x50
        /*00ea*/ 	.short	0x0000


	//----- nvinfo : EIATTR_MAXREG_COUNT
	.align		4
        /*00ec*/ 	.byte	0x03, 0x1b
        /*00ee*/ 	.short	0x00ff


	//----- nvinfo : EIATTR_NUM_BARRIERS
	.align		4
        /*00f0*/ 	.byte	0x02, 0x4c
        /*00f2*/ 	.byte	0x01
	.zero		1


	//----- nvinfo : EIATTR_ANNOTATIONS
	.align		4
        /*00f4*/ 	.byte	0x04, 0x55
        /*00f6*/ 	.short	(.L_37 - .L_36)


	//   ....[0]....
.L_36:
        /*00f8*/ 	.word	0x00000001
        /*00fc*/ 	.byte	0x30, 0x07, 0x00, 0x00, 0x01, 0x00, 0x00, 0x00, 0xa0, 0x07, 0x00, 0x00, 0x01, 0x00, 0x00, 0x00
        /*010c*/ 	.byte	0xe0, 0x07, 0x00, 0x00, 0x01, 0x00, 0x00, 0x00, 0xa0, 0x45, 0x00, 0x00, 0x01, 0x00, 0x00, 0x00
        /*011c*/ 	.byte	0xd0, 0x45, 0x00, 0x00, 0x01, 0x00, 0x00, 0x00, 0x70, 0x8b, 0x00, 0x00, 0x01, 0x00, 0x00, 0x00
        /*012c*/ 	.byte	0xc0, 0x8b, 0x00, 0x00, 0x01, 0x00, 0x00, 0x00, 0xe0, 0x8b, 0x00, 0x00


	//----- nvinfo : EIATTR_VRC_CTA_INIT_COUNT
	.align		4
.L_37:
        /*0138*/ 	.byte	0x02, 0x4a
	.zero		1
	.zero		1


	//----- nvinfo : EIATTR_EXIT_INSTR_OFFSETS
	.align		4
        /*013c*/ 	.byte	0x04, 0x1c
        /*013e*/ 	.short	(.L_39 - .L_38)


	//   ....[0]....
.L_38:
        /*0140*/ 	.word	0x00009a80


	//   ....[1]....
        /*0144*/ 	.word	0x00009ab0


	//----- nvinfo : EIATTR_REQNTID
	.align		4
.L_39:
        /*0148*/ 	.byte	0x04, 0x10
        /*014a*/ 	.short	(.L_41 - .L_40)
.L_40:
        /*014c*/ 	.word	0x00000040
        /*0150*/ 	.word	0x00000001
        /*0154*/ 	.word	0x00000001


	//----- nvinfo : EIATTR_CBANK_PARAM_SIZE
	.align		4
.L_41:
        /*0158*/ 	.byte	0x03, 0x19
        /*015a*/ 	.short	0x0050


	//----- nvinfo : EIATTR_PARAM_CBANK
	.align		4
        /*015c*/ 	.byte	0x04, 0x0a
        /*015e*/ 	.short	(.L_43 - .L_42)
	.align		4
.L_42:
        /*0160*/ 	.word	index@(.nv.constant0.matmul_kernel)
        /*0164*/ 	.short	0x0380
        /*0166*/ 	.short	0x0050


	//----- nvinfo : EIATTR_SW_WAR
	.align		4
.L_43:
        /*0168*/ 	.byte	0x04, 0x36
        /*016a*/ 	.short	(.L_45 - .L_44)
.L_44:
        /*016c*/ 	.word	0x00000008
.L_45:


//--------------------- .nv.compat                --------------------------
	.section	.nv.compat,"",@"SHT_CUDA_COMPAT_INFO"
	.align	4
        /*0000*/ 	.byte	0x02, 0x02, 0x01, 0x00, 0x02, 0x05, 0x05, 0x00, 0x02, 0x03, 0x00, 0x00, 0x02, 0x06, 0x01, 0x00


//--------------------- .nv.callgraph             --------------------------
	.section	.nv.callgraph,"",@"SHT_CUDA_CALLGRAPH"
	.align	4
	.sectionentsize	8
	.align		4
        /*0000*/ 	.word	0x00000000
	.align		4
        /*0004*/ 	.word	0xffffffff
	.align		4
        /*0008*/ 	.word	0x00000000
	.align		4
        /*000c*/ 	.word	0xfffffffe
	.align		4
        /*0010*/ 	.word	0x00000000
	.align		4
        /*0014*/ 	.word	0xfffffffd
	.align		4
        /*0018*/ 	.word	0x00000000
	.align		4
        /*001c*/ 	.word	0xfffffffc


//--------------------- .text.matmul_kernel       --------------------------
	.section	.text.matmul_kernel,"ax",@progbits
	.align	128
        .global         matmul_kernel
        .type           matmul_kernel,@function
        .size           matmul_kernel,(.L_x_4 - matmul_kernel)
        .other          matmul_kernel,@"STO_CUDA_ENTRY STV_DEFAULT"
matmul_kernel:
.text.matmul_kernel:
[----:B------:R-:W0:Y:S08]  /*0000*/  LDC R1, c[0x0][0x37c] ;  /* 0x0000df00ff017b82 */ /* 0x000e300000000800 */
[----:B------:R-:W1:Y:S01]  /*0010*/  LDC.64 R56, c[0x0][0x398] ;  /* 0x0000e600ff387b82 */ /* 0x000e620000000a00 */
[----:B------:R-:W2:Y:S01]  /*0020*/  S2R R5, SR_CTAID.X ;  /* 0x0000000000057919 */ /* 0x000ea20000002500 */
[----:B------:R-:W3:Y:S01]  /*0030*/  LDCU UR4, c[0x0][0x3a0] ;  /* 0x00007400ff0477ac */ /* 0x000ee20008000800 */
[----:B0-----:R-:W-:Y:S01]  /*0040*/  VIADD R1, R1, 0xfffffff0 ;  /* 0xfffffff001017836 */ /* 0x001fe20000000000 */
[----:B------:R-:W0:Y:S01]  /*0050*/  S2R R92, SR_TID.X ;  /* 0x00000000005c7919 */ /* 0x000e220000002100 */
[----:B------:R-:W4:Y:S01]  /*0060*/  LDCU.64 UR10, c[0x0][0x358] ;  /* 0x00006b00ff0a77ac */ /* 0x000f220008000a00 */
[----:B------:R-:W0:Y:S01]  /*0070*/  LDCU UR8, c[0x0][0x3a0] ;  /* 0x00007400ff0877ac */ /* 0x000e220008000800 */
[----:B---3--:R-:W-:Y:S01]  /*0080*/  UIADD3 UR4, UPT, UPT, UR4, 0x3f, URZ ;  /* 0x0000003f04047890 */ /* 0x008fe2000fffe0ff */
[----:B-1----:R-:W-:-:S03]  /*0090*/  VIADD R0, R57, 0x3f ;  /* 0x0000003f39007836 */ /* 0x002fc60000000000 */
[----:B------:R-:W-:Y:S02]  /*00a0*/  UISETP.GT.AND UP0, UPT, UR4, 0x3f, UPT ;  /* 0x0000003f0400788c */ /* 0x000fe4000bf04270 */
[----:B------:R-:W-:-:S04]  /*00b0*/  SHF.R.S32.HI R3, RZ, 0x1f, R0 ;  /* 0x0000001fff037819 */ /* 0x000fc80000011400 */
[----:B------:R-:W-:Y:S02]  /*00c0*/  LEA.HI R3, R3, R0, RZ, 0x6 ;  /* 0x0000000003037211 */ /* 0x000fe400078f30ff */
[----:B--2---:R-:W-:Y:S02]  /*00d0*/  IABS R8, R5 ;  /* 0x0000000500087213 */ /* 0x004fe40000000000 */
[----:B------:R-:W-:Y:S02]  /*00e0*/  SHF.R.S32.HI R3, RZ, 0x6, R3 ;  /* 0x00000006ff037819 */ /* 0x000fe40000011403 */
[----:B0-----:R-:W-:Y:S02]  /*00f0*/  SHF.R.U32.HI R130, RZ, 0x5, R92 ;  /* 0x00000005ff827819 */ /* 0x001fe4000001165c */
[----:B------:R-:W-:Y:S01]  /*0100*/  LOP3.LUT R133, R92, 0x3f, RZ, 0xc0, !PT ;  /* 0x0000003f5c857812 */ /* 0x000fe200078ec0ff */
[----:B------:R-:W-:Y:S01]  /*0110*/  IMAD.SHL.U32 R4, R3, 0x8, RZ ;  /* 0x0000000803047824 */ /* 0x000fe200078e00ff */
[----:B------:R-:W-:-:S02]  /*0120*/  SGXT.U32 R130, R130, 0x1 ;  /* 0x000000018282781a */ /* 0x000fc40000000000 */
[----:B------:R-:W-:Y:S02]  /*0130*/  LOP3.LUT R53, R92, 0x20, RZ, 0xc0, !PT ;  /* 0x000000205c357812 */ /* 0x000fe400078ec0ff */
[-C--:B------:R-:W-:Y:S02]  /*0140*/  IABS R7, R4.reuse ;  /* 0x0000000400077213 */ /* 0x080fe40000000000 */
[----:B------:R-:W-:Y:S02]  /*0150*/  IABS R10, R4 ;  /* 0x00000004000a7213 */ /* 0x000fe40000000000 */
[----:B------:R-:W0:Y:S01]  /*0160*/  I2F.RP R0, R7 ;  /* 0x0000000700007306 */ /* 0x000e220000209400 */
[C---:B------:R-:W-:Y:S02]  /*0170*/  LOP3.LUT R100, R130.reuse, 0x2, RZ, 0xfc, !PT ;  /* 0x0000000282647812 */ /* 0x040fe400078efcff */
[C---:B------:R-:W-:Y:S02]  /*0180*/  LOP3.LUT R102, R130.reuse, 0x4, RZ, 0xfc, !PT ;  /* 0x0000000482667812 */ /* 0x040fe400078efcff */
[----:B------:R-:W-:-:S02]  /*0190*/  LOP3.LUT R104, R130, 0x6, RZ, 0xfc, !PT ;  /* 0x0000000682687812 */ /* 0x000fc400078efcff */
[C---:B------:R-:W-:Y:S02]  /*01a0*/  LOP3.LUT R105, R130.reuse, 0x8, RZ, 0xfc, !PT ;  /* 0x0000000882697812 */ /* 0x040fe400078efcff */
[C---:B------:R-:W-:Y:S02]  /*01b0*/  LOP3.LUT R106, R130.reuse, 0xa, RZ, 0xfc, !PT ;  /* 0x0000000a826a7812 */ /* 0x040fe400078efcff */
[C---:B------:R-:W-:Y:S02]  /*01c0*/  LOP3.LUT R107, R130.reuse, 0xc, RZ, 0xfc, !PT ;  /* 0x0000000c826b7812 */ /* 0x040fe400078efcff */
[C---:B------:R-:W-:Y:S01]  /*01d0*/  LOP3.LUT R108, R130.reuse, 0xe, RZ, 0xfc, !PT ;  /* 0x0000000e826c7812 */ /* 0x040fe200078efcff */
[----:B0-----:R-:W0:Y:S01]  /*01e0*/  MUFU.RCP R0, R0 ;  /* 0x0000000000007308 */ /* 0x001e220000001000 */
[C---:B------:R-:W-:Y:S02]  /*01f0*/  LOP3.LUT R109, R130.reuse, 0x10, RZ, 0xfc, !PT ;  /* 0x00000010826d7812 */ /* 0x040fe400078efcff */
[----:B------:R-:W-:-:S02]  /*0200*/  LOP3.LUT R110, R130, 0x12, RZ, 0xfc, !PT ;  /* 0x00000012826e7812 */ /* 0x000fc400078efcff */
[C---:B------:R-:W-:Y:S02]  /*0210*/  LOP3.LUT R111, R130.reuse, 0x14, RZ, 0xfc, !PT ;  /* 0x00000014826f7812 */ /* 0x040fe400078efcff */
[C---:B------:R-:W-:Y:S02]  /*0220*/  LOP3.LUT R112, R130.reuse, 0x16, RZ, 0xfc, !PT ;  /* 0x0000001682707812 */ /* 0x040fe400078efcff */
[C---:B------:R-:W-:Y:S02]  /*0230*/  LOP3.LUT R113, R130.reuse, 0x18, RZ, 0xfc, !PT ;  /* 0x0000001882717812 */ /* 0x040fe400078efcff */
[C---:B------:R-:W-:Y:S02]  /*0240*/  LOP3.LUT R114, R130.reuse, 0x1a, RZ, 0xfc, !PT ;  /* 0x0000001a82727812 */ /* 0x040fe400078efcff */
[C---:B------:R-:W-:Y:S02]  /*0250*/  LOP3.LUT R115, R130.reuse, 0x1c, RZ, 0xfc, !PT ;  /* 0x0000001c82737812 */ /* 0x040fe400078efcff */
[----:B------:R-:W-:Y:S01]  /*0260*/  LOP3.LUT R131, R130, 0x1e, RZ, 0xfc, !PT ;  /* 0x0000001e82837812 */ /* 0x000fe200078efcff */
[----:B0-----:R-:W-:Y:S01]  /*0270*/  VIADD R2, R0, 0xffffffe ;  /* 0x0ffffffe00027836 */ /* 0x001fe20000000000 */
[C---:B------:R-:W-:Y:S01]  /*0280*/  LOP3.LUT R150, R130.reuse, 0x20, RZ, 0xfc, !PT ;  /* 0x0000002082967812 */ /* 0x040fe200078efcff */
[----:B------:R-:W-:Y:S01]  /*0290*/  IMAD.MOV R0, RZ, RZ, -R10 ;  /* 0x000000ffff007224 */ /* 0x000fe200078e0a0a */
[C---:B------:R-:W-:Y:S01]  /*02a0*/  LOP3.LUT R151, R130.reuse, 0x22, RZ, 0xfc, !PT ;  /* 0x0000002282977812 */ /* 0x040fe200078efcff */
[----:B------:R0:W1:Y:S01]  /*02b0*/  F2I.FTZ.U32.TRUNC.NTZ R3, R2 ;  /* 0x0000000200037305 */ /* 0x000062000021f000 */
[----:B------:R-:W-:-:S02]  /*02c0*/  LOP3.LUT R154, R130, 0x24, RZ, 0xfc, !PT ;  /* 0x00000024829a7812 */ /* 0x000fc400078efcff */
[C---:B------:R-:W-:Y:S02]  /*02d0*/  LOP3.LUT R251, R130.reuse, 0x26, RZ, 0xfc, !PT ;  /* 0x0000002682fb7812 */ /* 0x040fe400078efcff */
[C---:B------:R-:W-:Y:S02]  /*02e0*/  LOP3.LUT R252, R130.reuse, 0x28, RZ, 0xfc, !PT ;  /* 0x0000002882fc7812 */ /* 0x040fe400078efcff */
[C---:B------:R-:W-:Y:S01]  /*02f0*/  LOP3.LUT R42, R130.reuse, 0x2a, RZ, 0xfc, !PT ;  /* 0x0000002a822a7812 */ /* 0x040fe200078efcff */
[----:B0-----:R-:W-:Y:S01]  /*0300*/  IMAD.MOV.U32 R2, RZ, RZ, RZ ;  /* 0x000000ffff027224 */ /* 0x001fe200078e00ff */
[C---:B------:R-:W-:Y:S02]  /*0310*/  LOP3.LUT R43, R130.reuse, 0x2c, RZ, 0xfc, !PT ;  /* 0x0000002c822b7812 */ /* 0x040fe400078efcff */
[C---:B------:R-:W-:Y:S02]  /*0320*/  LOP3.LUT R44, R130.reuse, 0x2e, RZ, 0xfc, !PT ;  /* 0x0000002e822c7812 */ /* 0x040fe400078efcff */
[C---:B------:R-:W-:Y:S01]  /*0330*/  LOP3.LUT R45, R130.reuse, 0x30, RZ, 0xfc, !PT ;  /* 0x00000030822d7812 */ /* 0x040fe200078efcff */
[----:B-1----:R-:W-:Y:S01]  /*0340*/  IMAD.MOV R6, RZ, RZ, -R3 ;  /* 0x000000ffff067224 */ /* 0x002fe200078e0a03 */
[----:B------:R-:W-:-:S02]  /*0350*/  LOP3.LUT R46, R130, 0x32, RZ, 0xfc, !PT ;  /* 0x00000032822e7812 */ /* 0x000fc400078efcff */
[----:B------:R-:W-:Y:S01]  /*0360*/  LOP3.LUT R47, R130, 0x34, RZ, 0xfc, !PT ;  /* 0x00000034822f7812 */ /* 0x000fe200078efcff */
[----:B------:R-:W-:Y:S01]  /*0370*/  IMAD R9, R6, R7, RZ ;  /* 0x0000000706097224 */ /* 0x000fe200078e02ff */
[C---:B------:R-:W-:Y:S01]  /*0380*/  LOP3.LUT R48, R130.reuse, 0x36, RZ, 0xfc, !PT ;  /* 0x0000003682307812 */ /* 0x040fe200078efcff */
[----:B------:R-:W-:Y:S01]  /*0390*/  IMAD.MOV.U32 R6, RZ, RZ, R8 ;  /* 0x000000ffff067224 */ /* 0x000fe200078e0008 */
[C---:B------:R-:W-:Y:S01]  /*03a0*/  LOP3.LUT R49, R130.reuse, 0x38, RZ, 0xfc, !PT ;  /* 0x0000003882317812 */ /* 0x040fe200078efcff */
[----:B------:R-:W-:Y:S01]  /*03b0*/  IMAD.HI.U32 R3, R3, R9, R2 ;  /* 0x0000000903037227 */ /* 0x000fe200078e0002 */
[C---:B------:R-:W-:Y:S02]  /*03c0*/  LOP3.LUT R50, R130.reuse, 0x3a, RZ, 0xfc, !PT ;  /* 0x0000003a82327812 */ /* 0x040fe400078efcff */
[C---:B------:R-:W-:Y:S02]  /*03d0*/  LOP3.LUT R51, R130.reuse, 0x3c, RZ, 0xfc, !PT ;  /* 0x0000003c82337812 */ /* 0x040fe400078efcff */
[----:B------:R-:W-:Y:S01]  /*03e0*/  LOP3.LUT R52, R130, 0x3e, RZ, 0xfc, !PT ;  /* 0x0000003e82347812 */ /* 0x000fe200078efcff */
[----:B------:R-:W-:-:S04]  /*03f0*/  IMAD.HI.U32 R3, R3, R6, RZ ;  /* 0x0000000603037227 */ /* 0x000fc800078e00ff */
[----:B------:R-:W-:-:S05]  /*0400*/  IMAD R0, R3, R0, R6 ;  /* 0x0000000003007224 */ /* 0x000fca00078e0206 */
[----:B------:R-:W-:-:S13]  /*0410*/  ISETP.GT.U32.AND P1, PT, R7, R0, PT ;  /* 0x000000000700720c */ /* 0x000fda0003f24070 */
[----:B------:R-:W-:Y:S02]  /*0420*/  @!P1 IMAD.IADD R0, R0, 0x1, -R7 ;  /* 0x0000000100009824 */ /* 0x000fe400078e0a07 */
[----:B------:R-:W-:Y:S01]  /*0430*/  @!P1 VIADD R3, R3, 0x1 ;  /* 0x0000000103039836 */ /* 0x000fe20000000000 */
[----:B------:R-:W-:Y:S02]  /*0440*/  ISETP.NE.AND P1, PT, R4, RZ, PT ;  /* 0x000000ff0400720c */ /* 0x000fe40003f25270 */
[----:B------:R-:W-:Y:S02]  /*0450*/  ISETP.GE.U32.AND P0, PT, R0, R7, PT ;  /* 0x000000070000720c */ /* 0x000fe40003f06070 */
[----:B------:R-:W-:-:S04]  /*0460*/  LOP3.LUT R0, R5, R4, RZ, 0x3c, !PT ;  /* 0x0000000405007212 */ /* 0x000fc800078e3cff */
[----:B------:R-:W-:Y:S01]  /*0470*/  ISETP.GE.AND P2, PT, R0, RZ, PT ;  /* 0x000000ff0000720c */ /* 0x000fe20003f46270 */
[----:B------:R-:W-:-:S06]  /*0480*/  VIADD R0, R56, 0x1f ;  /* 0x0000001f38007836 */ /* 0x000fcc0000000000 */
[----:B------:R-:W-:-:S04]  /*0490*/  @P0 VIADD R3, R3, 0x1 ;  /* 0x0000000103030836 */ /* 0x000fc80000000000 */
[----:B------:R-:W-:Y:S01]  /*04a0*/  IMAD.MOV.U32 R2, RZ, RZ, R3 ;  /* 0x000000ffff027224 */ /* 0x000fe200078e0003 */
[----:B------:R-:W-:-:S03]  /*04b0*/  SHF.R.S32.HI R3, RZ, 0x1f, R0 ;  /* 0x0000001fff037819 */ /* 0x000fc60000011400 */
[----:B------:R-:W-:Y:S01]  /*04c0*/  @!P2 IMAD.MOV R2, RZ, RZ, -R2 ;  /* 0x000000ffff02a224 */ /* 0x000fe200078e0a02 */
[----:B------:R-:W-:Y:S02]  /*04d0*/  @!P1 LOP3.LUT R2, RZ, R4, RZ, 0x33, !PT ;  /* 0x00000004ff029212 */ /* 0x000fe400078e33ff */
[----:B------:R-:W-:-:S03]  /*04e0*/  LEA.HI R3, R3, R0, RZ, 0x5 ;  /* 0x0000000003037211 */ /* 0x000fc600078f28ff */
[----:B------:R-:W-:Y:S02]  /*04f0*/  IMAD.SHL.U32 R6, R2, 0x8, RZ ;  /* 0x0000000802067824 */ /* 0x000fe400078e00ff */
[----:B------:R-:W-:-:S03]  /*0500*/  IMAD.MOV R2, RZ, RZ, -R2 ;  /* 0x000000ffff027224 */ /* 0x000fc600078e0a02 */
[----:B------:R-:W-:Y:S01]  /*0510*/  LEA.HI.SX32 R3, R3, -R6, 0x1b ;  /* 0x8000000603037211 */ /* 0x000fe200078fdaff */
[----:B------:R-:W-:-:S03]  /*0520*/  IMAD R4, R4, R2, R5 ;  /* 0x0000000204047224 */ /* 0x000fc600078e0205 */
[----:B------:R-:W-:Y:S02]  /*0530*/  VIMNMX R11, PT, PT, R3, 0x8, PT ;  /* 0x00000008030b7848 */ /* 0x000fe40003fe0100 */
[----:B------:R-:W-:Y:S02]  /*0540*/  IABS R9, R4 ;  /* 0x0000000400097213 */ /* 0x000fe40000000000 */
[----:B------:R-:W-:-:S04]  /*0550*/  IABS R7, R11 ;  /* 0x0000000b00077213 */ /* 0x000fc80000000000 */
[----:B------:R-:W0:Y:S08]  /*0560*/  I2F.RP R0, R7 ;  /* 0x0000000700007306 */ /* 0x000e300000209400 */
[----:B0-----:R-:W0:Y:S02]  /*0570*/  MUFU.RCP R0, R0 ;  /* 0x0000000000007308 */ /* 0x001e240000001000 */
[----:B0-----:R-:W-:-:S06]  /*0580*/  VIADD R3, R0, 0xffffffe ;  /* 0x0ffffffe00037836 */ /* 0x001fcc0000000000 */
[----:B------:R-:W0:Y:S02]  /*0590*/  F2I.FTZ.U32.TRUNC.NTZ R3, R3 ;  /* 0x0000000300037305 */ /* 0x000e24000021f000 */
[----:B0-----:R-:W-:-:S04]  /*05a0*/  IMAD.MOV R8, RZ, RZ, -R3 ;  /* 0x000000ffff087224 */ /* 0x001fc800078e0a03 */
[----:B------:R-:W-:Y:S01]  /*05b0*/  IMAD.MOV.U32 R2, RZ, RZ, R8 ;  /* 0x000000ffff027224 */ /* 0x000fe200078e0008 */
[----:B------:R-:W-:-:S03]  /*05c0*/  IABS R8, R11 ;  /* 0x0000000b00087213 */ /* 0x000fc60000000000 */
[----:B------:R-:W-:Y:S02]  /*05d0*/  IMAD R5, R2, R7, RZ ;  /* 0x0000000702057224 */ /* 0x000fe400078e02ff */
[----:B------:R-:W-:Y:S02]  /*05e0*/  IMAD.MOV.U32 R2, RZ, RZ, RZ ;  /* 0x000000ffff027224 */ /* 0x000fe400078e00ff */
[----:B------:R-:W-:Y:S02]  /*05f0*/  IMAD.MOV R0, RZ, RZ, -R8 ;  /* 0x000000ffff007224 */ /* 0x000fe400078e0a08 */
[----:B------:R-:W-:Y:S01]  /*0600*/  IMAD.HI.U32 R2, R3, R5, R2 ;  /* 0x0000000503027227 */ /* 0x000fe200078e0002 */
[----:B------:R-:W-:-:S05]  /*0610*/  LOP3.LUT R3, R92, 0x1f, RZ, 0xc0, !PT ;  /* 0x0000001f5c037812 */ /* 0x000fca00078ec0ff */
        /* <DEDUP_REMOVED lines=8> */
[----:B------:R-:W-:-:S07]  /*06a0*/  ISETP.GE.AND P2, PT, R0, RZ, PT ;  /* 0x000000ff0000720c */ /* 0x000fce0003f46270 */
[----:B------:R-:W-:-:S06]  /*06b0*/  @P0 VIADD R2, R2, 0x1 ;  /* 0x0000000102020836 */ /* 0x000fcc0000000000 */
[----:B------:R-:W-:Y:S01]  /*06c0*/  @!P2 IMAD.MOV R2, RZ, RZ, -R2 ;  /* 0x000000ffff02a224 */ /* 0x000fe200078e0a02 */
[----:B------:R-:W-:-:S05]  /*06d0*/  @!P1 LOP3.LUT R2, RZ, R11, RZ, 0x33, !PT ;  /* 0x0000000bff029212 */ /* 0x000fca00078e33ff */
[----:B------:R-:W-:Y:S02]  /*06e0*/  IMAD.MOV R0, RZ, RZ, -R2 ;  /* 0x000000ffff007224 */ /* 0x000fe400078e0a02 */
[----:B------:R-:W-:Y:S02]  /*06f0*/  IMAD.SHL.U32 R129, R2, 0x40, RZ ;  /* 0x0000004002817824 */ /* 0x000fe400078e00ff */
[----:B------:R-:W-:-:S05]  /*0700*/  IMAD R0, R11, R0, R4 ;  /* 0x000000000b007224 */ /* 0x000fca00078e0204 */
[----:B------:R-:W-:-:S05]  /*0710*/  IADD3 R0, PT, PT, R6, R0, RZ ;  /* 0x0000000006007210 */ /* 0x000fca0007ffe0ff */
[----:B------:R-:W-:-:S05]  /*0720*/  IMAD R12, R0, 0x20, R3 ;  /* 0x00000020000c7824 */ /* 0x000fca00078e0203 */
[----:B------:R0:W-:Y:S01]  /*0730*/  STL [R1], R12 ;  /* 0x0000000c01007387 */ /* 0x0001e20000100800 */
[----:B----4-:R-:W-:Y:S05]  /*0740*/  BRA.U UP0, `(.L_x_0) ;  /* 0x0000000100347547 */ /* 0x010fea000b800000 */
[----:B------:R-:W-:Y:S01]  /*0750*/  IMAD.SHL.U32 R2, R53, 0x20, RZ ;  /* 0x0000002035027824 */ /* 0x000fe200078e00ff */
[----:B------:R-:W-:Y:S01]  /*0760*/  CS2R R88, SRZ ;  /* 0x0000000000587805 */ /* 0x000fe2000001ff00 */
[----:B------:R-:W-:Y:S01]  /*0770*/  IMAD.SHL.U32 R0, R92, 0x8, RZ ;  /* 0x000000085c007824 */ /* 0x000fe200078e00ff */
[----:B------:R-:W-:Y:S02]  /*0780*/  CS2R R90, SRZ ;  /* 0x00000000005a7805 */ /* 0x000fe4000001ff00 */
[----:B------:R-:W-:Y:S01]  /*0790*/  CS2R R60, SRZ ;  /* 0x00000000003c7805 */ /* 0x000fe2000001ff00 */
[----:B------:R1:W-:Y:S01]  /*07a0*/  STL [R1+0x4], R2 ;  /* 0x0000040201007387 */ /* 0x0003e20000100800 */
[----:B------:R-:W-:Y:S02]  /*07b0*/  CS2R R62, SRZ ;  /* 0x00000000003e7805 */ /* 0x000fe4000001ff00 */
[----:B------:R-:W-:Y:S02]  /*07c0*/  CS2R R80, SRZ ;  /* 0x0000000000507805 */ /* 0x000fe4000001ff00 */
[----:B------:R-:W-:Y:S01]  /*07d0*/  CS2R R82, SRZ ;  /* 0x0000000000527805 */ /* 0x000fe2000001ff00 */
[----:B------:R1:W-:Y:S01]  /*07e0*/  STL [R1+0x8], R0 ;  /* 0x0000080001007387 */ /* 0x0003e20000100800 */
[----:B------:R-:W-:-:S02]  /*07f0*/  CS2R R76, SRZ ;  /* 0x00000000004c7805 */ /* 0x000fc4000001ff00 */
[----:B------:R-:W-:Y:S01]  /*0800*/  CS2R R78, SRZ ;  /* 0x00000000004e7805 */ /* 0x000fe2000001ff00 */
[----:B------:R-:W-:Y:S06]  /*0810*/  BRA `(.L_x_1) ;  /* 0x0000008000d47947 */ /* 0x000fec0003800000 */
.L_x_0:
[----:B------:R-:W-:Y:S01]  /*0820*/  IABS R8, R56 ;  /* 0x0000003800087213 */ /* 0x000fe20000000000 */
[C---:B------:R-:W-:Y:S01]  /*0830*/  VIADD R14, R129.reuse, 0x3c ;  /* 0x0000003c810e7836 */ /* 0x040fe20000000000 */
[----:B------:R-:W-:Y:S01]  /*0840*/  IABS R2, R57 ;  /* 0x0000003900027213 */ /* 0x000fe20000000000 */
[C---:B------:R-:W-:Y:S01]  /*0850*/  VIADD R16, R129.reuse, 0x38 ;  /* 0x0000003881107836 */ /* 0x040fe20000000000 */
[----:B------:R-:W1:Y:S01]  /*0860*/  I2F.RP R3, R8 ;  /* 0x0000000800037306 */ /* 0x000e620000209400 */
[----:B------:R-:W-:Y:S01]  /*0870*/  ISETP.GE.AND P2, PT, R12, RZ, PT ;  /* 0x000000ff0c00720c */ /* 0x000fe20003f46270 */
[C---:B------:R-:W-:Y:S01]  /*0880*/  VIADD R18, R129.reuse, 0x37 ;  /* 0x0000003781127836 */ /* 0x040fe20000000000 */
[----:B------:R-:W-:Y:S01]  /*0890*/  IABS R13, R14 ;  /* 0x0000000e000d7213 */ /* 0x000fe20000000000 */
[C---:B------:R-:W-:Y:S01]  /*08a0*/  VIADD R20, R129.reuse, 0x33 ;  /* 0x0000003381147836 */ /* 0x040fe20000000000 */
[----:B------:R-:W-:Y:S01]  /*08b0*/  ISETP.GE.AND P5, PT, R14, RZ, PT ;  /* 0x000000ff0e00720c */ /* 0x000fe20003fa6270 */
[C---:B------:R-:W-:Y:S01]  /*08c0*/  VIADD R14, R129.reuse, 0x39 ;  /* 0x00000039810e7836 */ /* 0x040fe20000000000 */
[----:B------:R-:W-:Y:S01]  /*08d0*/  IABS R17, R16 ;  /* 0x0000001000117213 */ /* 0x000fe20000000000 */
[----:B------:R-:W2:Y:S01]  /*08e0*/  I2F.RP R0, R2 ;  /* 0x0000000200007306 */ /* 0x000ea20000209400 */
[----:B------:R-:W-:Y:S01]  /*08f0*/  IABS R21, R20 ;  /* 0x0000001400157213 */ /* 0x000fe20000000000 */
[C---:B------:R-:W-:Y:S01]  /*0900*/  VIADD R22, R129.reuse, 0x32 ;  /* 0x0000003281167836 */ /* 0x040fe20000000000 */
[----:B------:R-:W-:Y:S01]  /*0910*/  IABS R15, R14 ;  /* 0x0000000e000f7213 */ /* 0x000fe20000000000 */
[C---:B------:R-:W-:Y:S01]  /*0920*/  VIADD R24, R129.reuse, 0x31 ;  /* 0x0000003181187836 */ /* 0x040fe20000000000 */
[C---:B------:R-:W-:Y:S01]  /*0930*/  IADD3 R64, PT, PT, R129.reuse, 0x16, RZ ;  /* 0x0000001681407810 */ /* 0x040fe20007ffe0ff */
[C---:B------:R-:W-:Y:S01]  /*0940*/  VIADD R26, R129.reuse, 0x30 ;  /* 0x00000030811a7836 */ /* 0x040fe20000000000 */
[C---:B------:R-:W-:Y:S01]  /*0950*/  IADD3 R72, PT, PT, R129.reuse, 0xb, RZ ;  /* 0x0000000b81487810 */ /* 0x040fe20007ffe0ff */
[----:B-1----:R-:W1:Y:S01]  /*0960*/  MUFU.RCP R3, R3 ;  /* 0x0000000300037308 */ /* 0x002e620000001000 */
[C---:B------:R-:W-:Y:S01]  /*0970*/  VIADD R27, R129.reuse, 0x2f ;  /* 0x0000002f811b7836 */ /* 0x040fe20000000000 */
[----:B------:R-:W-:Y:S01]  /*0980*/  IABS R103, R129 ;  /* 0x0000008100677213 */ /* 0x000fe20000000000 */
[C---:B------:R-:W-:Y:S01]  /*0990*/  VIADD R28, R129.reuse, 0x2e ;  /* 0x0000002e811c7836 */ /* 0x040fe20000000000 */
[----:B------:R-:W-:Y:S01]  /*09a0*/  IABS R23, R26 ;  /* 0x0000001a00177213 */ /* 0x000fe20000000000 */
[C---:B------:R-:W-:Y:S01]  /*09b0*/  VIADD R30, R129.reuse, 0x29 ;  /* 0x00000029811e7836 */ /* 0x040fe20000000000 */
[----:B------:R-:W-:Y:S01]  /*09c0*/  IABS R25, R27 ;  /* 0x0000001b00197213 */ /* 0x000fe20000000000 */
[C---:B------:R-:W-:Y:S01]  /*09d0*/  VIADD R32, R129.reuse, 0x28 ;  /* 0x0000002881207836 */ /* 0x040fe20000000000 */
[----:B--2---:R-:W2:Y:S01]  /*09e0*/  MUFU.RCP R0, R0 ;  /* 0x0000000000007308 */ /* 0x004ea20000001000 */
[C---:B------:R-:W-:Y:S01]  /*09f0*/  VIADD R36, R129.reuse, 0x26 ;  /* 0x0000002681247836 */ /* 0x040fe20000000000 */
[----:B------:R-:W-:Y:S01]  /*0a00*/  IABS R81, R72 ;  /* 0x0000004800517213 */ /* 0x000fe20000000000 */
[C---:B------:R-:W-:Y:S01]  /*0a10*/  VIADD R34, R129.reuse, 0x27 ;  /* 0x0000002781227836 */ /* 0x040fe20000000000 */
[----:B------:R-:W3:Y:S01]  /*0a20*/  LDC.64 R152, c[0x0][0x388] ;  /* 0x0000e200ff987b82 */ /* 0x000ee20000000a00 */
[C---:B------:R-:W-:Y:S01]  /*0a30*/  VIADD R37, R129.reuse, 0x25 ;  /* 0x0000002581257836 */ /* 0x040fe20000000000 */
[----:B------:R-:W-:Y:S01]  /*0a40*/  IABS R35, R36 ;  /* 0x0000002400237213 */ /* 0x000fe20000000000 */
[----:B------:R-:W-:Y:S01]  /*0a50*/  VIADD R54, R129, 0x1e ;  /* 0x0000001e81367836 */ /* 0x000fe20000000000 */
[----:B------:R-:W-:Y:S01]  /*0a60*/  IABS R33, R34 ;  /* 0x0000002200217213 */ /* 0x000fe20000000000 */
[----:B-1----:R-:W-:Y:S01]  /*0a70*/  VIADD R6, R3, 0xffffffe ;  /* 0x0ffffffe03067836 */ /* 0x002fe20000000000 */
[----:B------:R-:W-:Y:S01]  /*0a80*/  IABS R3, R12 ;  /* 0x0000000c00037213 */ /* 0x000fe20000000000 */
[C---:B------:R-:W-:Y:S01]  /*0a90*/  VIADD R40, R129.reuse, 0x1f ;  /* 0x0000001f81287836 */ /* 0x040fe20000000000 */
[----:B------:R-:W1:Y:S01]  /*0aa0*/  LDCU UR7, c[0x0][0x3b0] ;  /* 0x00007600ff0777ac */ /* 0x000e620008000800 */
[----:B------:R4:W5:Y:S01]  /*0ab0*/  F2I.FTZ.U32.TRUNC.NTZ R7, R6 ;  /* 0x0000000600077305 */ /* 0x000962000021f000 */
[C---:B------:R-:W-:Y:S01]  /*0ac0*/  VIADD R58, R129.reuse, 0x1c ;  /* 0x0000001c813a7836 */ /* 0x040fe20000000000 */
[----:B------:R-:W0:Y:S01]  /*0ad0*/  LDC.64 R238, c[0x0][0x380] ;  /* 0x0000e000ffee7b82 */ /* 0x000e220000000a00 */
[----:B------:R-:W-:Y:S01]  /*0ae0*/  VIADD R60, R129, 0x1b ;  /* 0x0000001b813c7836 */ /* 0x000fe20000000000 */
[----:B------:R-:W0:Y:S01]  /*0af0*/  LDCU UR12, c[0x0][0x3a4] ;  /* 0x00007480ff0c77ac */ /* 0x000e220008000800 */
[----:B--2---:R-:W-:-:S02]  /*0b00*/  VIADD R4, R0, 0xffffffe ;  /* 0x0ffffffe00047836 */ /* 0x004fc40000000000 */
[C---:B------:R-:W-:Y:S01]  /*0b10*/  VIADD R62, R129.reuse, 0x17 ;  /* 0x00000017813e7836 */ /* 0x040fe20000000000 */
[----:B------:R-:W-:Y:S01]  /*0b20*/  IABS R59, R60 ;  /* 0x0000003c003b7213 */ /* 0x000fe20000000000 */
[----:B----4-:R-:W-:Y:S01]  /*0b30*/  IMAD.MOV.U32 R6, RZ, RZ, RZ ;  /* 0x000000ffff067224 */ /* 0x010fe200078e00ff */
[----:B------:R2:W4:Y:S01]  /*0b40*/  F2I.FTZ.U32.TRUNC.NTZ R5, R4 ;  /* 0x0000000400057305 */ /* 0x000522000021f000 */
[C---:B------:R-:W-:Y:S01]  /*0b50*/  VIADD R66, R129.reuse, 0x15 ;  /* 0x0000001581427836 */ /* 0x040fe20000000000 */
[----:B------:R-:W-:Y:S01]  /*0b60*/  IABS R63, R62 ;  /* 0x0000003e003f7213 */ /* 0x000fe20000000000 */
[C---:B------:R-:W-:Y:S01]  /*0b70*/  VIADD R68, R129.reuse, 0xf ;  /* 0x0000000f81447836 */ /* 0x040fe20000000000 */
[----:B------:R-:W0:Y:S01]  /*0b80*/  LDCU UR9, c[0x0][0x3a8] ;  /* 0x00007500ff0977ac */ /* 0x000e220008000800 */
[--C-:B-----5:R-:W-:Y:S02]  /*0b90*/  IMAD.MOV R9, RZ, RZ, -R7.reuse ;  /* 0x000000ffff097224 */ /* 0x120fe400078e0a07 */
[----:B------:R-:W-:Y:S01]  /*0ba0*/  VIADD R70, R129, 0xe ;  /* 0x0000000e81467836 */ /* 0x000fe20000000000 */
[----:B------:R-:W-:Y:S01]  /*0bb0*/  IABS R73, R68 ;  /* 0x0000004400497213 */ /* 0x000fe20000000000 */
[----:B------:R-:W-:Y:S01]  /*0bc0*/  IMAD R9, R9, R8, RZ ;  /* 0x0000000809097224 */ /* 0x000fe200078e02ff */
[----:B------:R-:W5:Y:S01]  /*0bd0*/  LDCU UR6, c[0x0][0x3ac] ;  /* 0x00007580ff0677ac */ /* 0x000f620008000800 */
[----:B--2---:R-:W-:Y:S01]  /*0be0*/  IMAD.MOV.U32 R4, RZ, RZ, RZ ;  /* 0x000000ffff047224 */ /* 0x004fe200078e00ff */
[----:B------:R-:W-:Y:S01]  /*0bf0*/  IABS R75, R70 ;  /* 0x00000046004b7213 */ /* 0x000fe20000000000 */
[----:B------:R-:W-:Y:S01]  /*0c00*/  IMAD.HI.U32 R7, R7, R9, R6 ;  /* 0x0000000907077227 */ /* 0x000fe200078e0006 */
[----:B------:R-:W-:-:S03]  /*0c10*/  USHF.R.S32.HI UR5, URZ, 0x1f, UR4 ;  /* 0x0000001fff057899 */ /* 0x000fc60008011404 */
[----:B----4-:R-:W-:Y:S01]  /*0c20*/  IMAD.MOV R0, RZ, RZ, -R5 ;  /* 0x000000ffff007224 */ /* 0x010fe200078e0a05 */
[----:B------:R-:W-:Y:S01]  /*0c30*/  ULEA.HI UR5, UR5, UR4, URZ, 0x6 ;  /* 0x0000000405057291 */ /* 0x000fe2000f8f30ff */
[----:B------:R-:W-:-:S03]  /*0c40*/  IMAD.HI.U32 R7, R7, R3, RZ ;  /* 0x0000000307077227 */ /* 0x000fc600078e00ff */
[----:B------:R-:W-:Y:S01]  /*0c50*/  USHF.R.S32.HI UR5, URZ, 0x6, UR5 ;  /* 0x00000006ff057899 */ /* 0x000fe20008011405 */
[----:B------:R-:W-:Y:S02]  /*0c60*/  IMAD.MOV R7, RZ, RZ, -R7 ;  /* 0x000000ffff077224 */ /* 0x000fe400078e0a07 */
[C---:B------:R-:W-:Y:S02]  /*0c70*/  VIADD R74, R129.reuse, 0xa ;  /* 0x0000000a814a7836 */ /* 0x040fe40000000000 */
[C---:B------:R-:W-:Y:S02]  /*0c80*/  IMAD R7, R8.reuse, R7, R3 ;  /* 0x0000000708077224 */ /* 0x040fe400078e0203 */
[----:B------:R-:W-:Y:S01]  /*0c90*/  IMAD.MOV.U32 R3, RZ, RZ, R0 ;  /* 0x000000ffff037224 */ /* 0x000fe200078e0000 */
[----:B------:R-:W-:Y:S01]  /*0ca0*/  IABS R83, R74 ;  /* 0x0000004a00537213 */ /* 0x000fe20000000000 */
[----:B------:R-:W-:Y:S01]  /*0cb0*/  VIADD R0, R129, 0x3f ;  /* 0x0000003f81007836 */ /* 0x000fe20000000000 */
[----:B------:R-:W-:Y:S01]  /*0cc0*/  ISETP.GT.U32.AND P0, PT, R8, R7, PT ;  /* 0x000000070800720c */ /* 0x000fe20003f04070 */
[----:B------:R-:W-:-:S02]  /*0cd0*/  IMAD R3, R3, R2, RZ ;  /* 0x0000000203037224 */ /* 0x000fc400078e02ff */
[----:B------:R-:W-:Y:S01]  /*0ce0*/  VIADD R78, R129, 0x8 ;  /* 0x00000008814e7836 */ /* 0x000fe20000000000 */
[----:B------:R-:W-:Y:S01]  /*0cf0*/  IABS R6, R0 ;  /* 0x0000000000067213 */ /* 0x000fe20000000000 */
[----:B------:R-:W-:Y:S01]  /*0d00*/  IMAD.HI.U32 R4, R5, R3, R4 ;  /* 0x0000000305047227 */ /* 0x000fe200078e0004 */
[----:B------:R-:W-:Y:S02]  /*0d10*/  ISETP.GE.AND P3, PT, R0, RZ, PT ;  /* 0x000000ff0000720c */ /* 0x000fe40003f66270 */
[----:B------:R-:W-:Y:S01]  /*0d20*/  IABS R87, R78 ;  /* 0x0000004e00577213 */ /* 0x000fe20000000000 */
[----:B------:R-:W-:Y:S02]  /*0d30*/  IMAD.MOV.U32 R5, RZ, RZ, R6 ;  /* 0x000000ffff057224 */ /* 0x000fe400078e0006 */
[----:B------:R-:W-:Y:S02]  /*0d40*/  VIADD R3, R129, 0x3e ;  /* 0x0000003e81037836 */ /* 0x000fe40000000000 */
[----:B------:R-:W-:-:S02]  /*0d50*/  @!P0 IMAD.IADD R7, R7, 0x1, -R8 ;  /* 0x0000000107078824 */ /* 0x000fc400078e0a08 */
[----:B------:R-:W-:Y:S01]  /*0d60*/  IMAD.HI.U32 R0, R4, R5, RZ ;  /* 0x0000000504007227 */ /* 0x000fe200078e00ff */
[----:B------:R-:W-:Y:S02]  /*0d70*/  ISETP.GE.AND P1, PT, R3, RZ, PT ;  /* 0x000000ff0300720c */ /* 0x000fe40003f26270 */
[----:B------:R-:W-:Y:S01]  /*0d80*/  ISETP.GT.U32.AND P0, PT, R8, R7, PT ;  /* 0x000000070800720c */ /* 0x000fe20003f04070 */
[----:B------:R-:W-:Y:S01]  /*0d90*/  IMAD.MOV R0, RZ, RZ, -R0 ;  /* 0x000000ffff007224 */ /* 0x000fe200078e0a00 */
[----:B------:R-:W-:Y:S01]  /*0da0*/  IABS R9, R3 ;  /* 0x0000000300097213 */ /* 0x000fe20000000000 */
[----:B------:R-:W-:Y:S02]  /*0db0*/  VIADD R6, R129, 0x3d ;  /* 0x0000003d81067836 */ /* 0x000fe40000000000 */
[----:B------:R-:W-:Y:S02]  /*0dc0*/  IMAD R3, R2, R0, R5 ;  /* 0x0000000002037224 */ /* 0x000fe400078e0205 */
[----:B------:R-:W-:Y:S01]  /*0dd0*/  IMAD.HI.U32 R0, R4, R9, RZ ;  /* 0x0000000904007227 */ /* 0x000fe200078e00ff */
[----:B------:R-:W-:-:S02]  /*0de0*/  IABS R11, R6 ;  /* 0x00000006000b7213 */ /* 0x000fc40000000000 */
[----:B------:R-:W-:Y:S01]  /*0df0*/  ISETP.GT.U32.AND P6, PT, R2, R3, PT ;  /* 0x000000030200720c */ /* 0x000fe20003fc4070 */
[----:B------:R-:W-:Y:S01]  /*0e00*/  VIADD R80, R129, 0x7 ;  /* 0x0000000781507836 */ /* 0x000fe20000000000 */
[----:B------:R-:W-:Y:S01]  /*0e10*/  ISETP.GE.AND P4, PT, R6, RZ, PT ;  /* 0x000000ff0600720c */ /* 0x000fe20003f86270 */
[----:B------:R-:W-:Y:S01]  /*0e20*/  @!P0 IMAD.IADD R7, R7, 0x1, -R8 ;  /* 0x0000000107078824 */ /* 0x000fe200078e0a08 */
[----:B------:R-:W-:Y:S01]  /*0e30*/  ISETP.NE.AND P0, PT, R56, RZ, PT ;  /* 0x000000ff3800720c */ /* 0x000fe20003f05270 */
[----:B------:R-:W-:Y:S01]  /*0e40*/  IMAD.MOV R8, RZ, RZ, -R0 ;  /* 0x000000ffff087224 */ /* 0x000fe200078e0a00 */
[----:B------:R-:W-:Y:S01]  /*0e50*/  IABS R89, R80 ;  /* 0x0000005000597213 */ /* 0x000fe20000000000 */
[----:B------:R-:W-:Y:S02]  /*0e60*/  IMAD.MOV.U32 R0, RZ, RZ, R7 ;  /* 0x000000ffff007224 */ /* 0x000fe400078e0007 */
[----:B------:R-:W-:-:S04]  /*0e70*/  IMAD.HI.U32 R5, R4, R11, RZ ;  /* 0x0000000b04057227 */ /* 0x000fc800078e00ff */
[----:B------:R-:W-:Y:S01]  /*0e80*/  @!P6 IADD3 R3, PT, PT, R3, -R2, RZ ;  /* 0x800000020303e210 */ /* 0x000fe20007ffe0ff */
[----:B------:R-:W-:Y:S02]  /*0e90*/  @!P2 IMAD.MOV R0, RZ, RZ, -R0 ;  /* 0x000000ffff00a224 */ /* 0x000fe400078e0a00 */
[----:B------:R-:W-:Y:S01]  /*0ea0*/  IMAD.MOV R10, RZ, RZ, -R5 ;  /* 0x000000ffff0a7224 */ /* 0x000fe200078e0a05 */
[----:B------:R-:W-:Y:S01]  /*0eb0*/  @!P0 LOP3.LUT R0, RZ, R56, RZ, 0x33, !PT ;  /* 0x00000038ff008212 */ /* 0x000fe200078e33ff */
[----:B------:R-:W-:Y:S01]  /*0ec0*/  IMAD.HI.U32 R6, R4, R13, RZ ;  /* 0x0000000d04067227 */ /* 0x000fe200078e00ff */
[----:B------:R-:W-:-:S03]  /*0ed0*/  ISETP.GT.U32.AND P0, PT, R2, R3, PT ;  /* 0x000000030200720c */ /* 0x000fc60003f04070 */
[C---:B------:R-:W-:Y:S02]  /*0ee0*/  IMAD R5, R2.reuse, R8, R9 ;  /* 0x0000000802057224 */ /* 0x040fe400078e0209 */
[----:B0-----:R-:W-:Y:S02]  /*0ef0*/  IMAD.MOV R12, RZ, RZ, -R6 ;  /* 0x000000ffff0c7224 */ /* 0x001fe400078e0a06 */
[C---:B------:R-:W-:Y:S01]  /*0f00*/  IMAD R6, R2.reuse, R10, R11 ;  /* 0x0000000a02067224 */ /* 0x040fe200078e020b */
[C---:B------:R-:W-:Y:S01]  /*0f10*/  ISETP.GT.U32.AND P6, PT, R2.reuse, R5, PT ;  /* 0x000000050200720c */ /* 0x040fe20003fc4070 */
[C---:B------:R-:W-:Y:S02]  /*0f20*/  IMAD R7, R2.reuse, R12, R13 ;  /* 0x0000000c02077224 */ /* 0x040fe400078e020d */
[----:B------:R-:W-:Y:S01]  /*0f30*/  VIADD R10, R129, 0x3b ;  /* 0x0000003b810a7836 */ /* 0x000fe20000000000 */
[C---:B------:R-:W-:Y:S01]  /*0f40*/  ISETP.GT.U32.AND P2, PT, R2.reuse, R6, PT ;  /* 0x000000060200720c */ /* 0x040fe20003f44070 */
[----:B------:R-:W-:Y:S01]  /*0f50*/  @!P0 IMAD.IADD R3, R3, 0x1, -R2 ;  /* 0x0000000103038824 */ /* 0x000fe200078e0a02 */
[----:B------:R-:W-:Y:S01]  /*0f60*/  ISETP.GT.U32.AND P0, PT, R2, R7, PT ;  /* 0x000000070200720c */ /* 0x000fe20003f04070 */
[----:B------:R-:W-:Y:S01]  /*0f70*/  VIADD R12, R129, 0x3a ;  /* 0x0000003a810c7836 */ /* 0x000fe20000000000 */
[----:B------:R-:W-:Y:S01]  /*0f80*/  IABS R9, R10 ;  /* 0x0000000a00097213 */ /* 0x000fe20000000000 */
[----:B------:R-:W-:Y:S01]  /*0f90*/  @!P3 IMAD.MOV R3, RZ, RZ, -R3 ;  /* 0x000000ffff03b224 */ /* 0x000fe200078e0a03 */
[----:B------:R-:W-:Y:S01]  /*0fa0*/  ISETP.GE.AND P3, PT, R10, RZ, PT ;  /* 0x000000ff0a00720c */ /* 0x000fe20003f66270 */
[----:B------:R-:W-:Y:S01]  /*0fb0*/  IMAD.HI.U32 R10, R4, R15, RZ ;  /* 0x0000000f040a7227 */ /* 0x000fe200078e00ff */
[----:B------:R-:W-:-:S03]  /*0fc0*/  IABS R13, R12 ;  /* 0x0000000c000d7213 */ /* 0x000fc60000000000 */
[----:B------:R-:W-:Y:S02]  /*0fd0*/  @!P6 IMAD.IADD R5, R5, 0x1, -R2 ;  /* 0x000000010505e824 */ /* 0x000fe400078e0a02 */
[----:B------:R-:W-:-:S03]  /*0fe0*/  IMAD.HI.U32 R8, R4, R9, RZ ;  /* 0x0000000904087227 */ /* 0x000fc600078e00ff */
[----:B------:R-:W-:Y:S01]  /*0ff0*/  ISETP.GT.U32.AND P6, PT, R2, R5, PT ;  /* 0x000000050200720c */ /* 0x000fe20003fc4070 */
[----:B------:R-:W-:Y:S02]  /*1000*/  @!P0 IMAD.IADD R7, R7, 0x1, -R2 ;  /* 0x0000000107078824 */ /* 0x000fe400078e0a02 */
[----:B------:R-:W-:Y:S02]  /*1010*/  IMAD.MOV R8, RZ, RZ, -R8 ;  /* 0x000000ffff087224 */ /* 0x000fe400078e0a08 */
[----:B------:R-:W-:Y:S01]  /*1020*/  @!P2 IMAD.IADD R6, R6, 0x1, -R2 ;  /* 0x000000010606a824 */ /* 0x000fe200078e0a02 */
[C---:B------:R-:W-:Y:S01]  /*1030*/  ISETP.GT.U32.AND P0, PT, R2.reuse, R7, PT ;  /* 0x000000070200720c */ /* 0x040fe20003f04070 */
[----:B------:R-:W-:Y:S02]  /*1040*/  IMAD R8, R2, R8, R9 ;  /* 0x0000000802087224 */ /* 0x000fe400078e0209 */
[----:B------:R-:W-:Y:S01]  /*1050*/  IMAD.HI.U32 R9, R4, R13, RZ ;  /* 0x0000000d04097227 */ /* 0x000fe200078e00ff */
[----:B------:R-:W-:-:S03]  /*1060*/  ISETP.GT.U32.AND P2, PT, R2, R6, PT ;  /* 0x000000060200720c */ /* 0x000fc60003f44070 */
[----:B------:R-:W-:Y:S01]  /*1070*/  @!P6 IMAD.IADD R5, R5, 0x1, -R2 ;  /* 0x000000010505e824 */ /* 0x000fe200078e0a02 */
[----:B------:R-:W-:Y:S01]  /*1080*/  ISETP.GT.U32.AND P6, PT, R2, R8, PT ;  /* 0x000000080200720c */ /* 0x000fe20003fc4070 */
[----:B------:R-:W-:-:S04]  /*1090*/  IMAD.HI.U32 R11, R4, R17, RZ ;  /* 0x00000011040b7227 */ /* 0x000fc800078e00ff */
[----:B------:R-:W-:Y:S02]  /*10a0*/  IMAD.MOV R10, RZ, RZ, -R10 ;  /* 0x000000ffff0a7224 */ /* 0x000fe400078e0a0a */
[----:B------:R-:W-:Y:S02]  /*10b0*/  IMAD.MOV R9, RZ, RZ, -R9 ;  /* 0x000000ffff097224 */ /* 0x000fe400078e0a09 */
[----:B------:R-:W-:Y:S02]  /*10c0*/  IMAD.MOV R11, RZ, RZ, -R11 ;  /* 0x000000ffff0b7224 */ /* 0x000fe400078e0a0b */
[C---:B------:R-:W-:Y:S02]  /*10d0*/  IMAD R10, R2.reuse, R10, R15 ;  /* 0x0000000a020a7224 */ /* 0x040fe400078e020f */
[C---:B------:R-:W-:Y:S01]  /*10e0*/  IMAD R9, R2.reuse, R9, R13 ;  /* 0x0000000902097224 */ /* 0x040fe200078e020d */
[----:B------:R-:W-:Y:S01]  /*10f0*/  IABS R13, R18 ;  /* 0x00000012000d7213 */ /* 0x000fe20000000000 */
[----:B------:R-:W-:-:S02]  /*1100*/  IMAD R11, R2, R11, R17 ;  /* 0x0000000b020b7224 */ /* 0x000fc400078e0211 */
[--C-:B------:R-:W-:Y:S01]  /*1110*/  @!P0 IMAD.IADD R7, R7, 0x1, -R2.reuse ;  /* 0x0000000107078824 */ /* 0x100fe200078e0a02 */
[----:B------:R-:W-:Y:S01]  /*1120*/  ISETP.GT.U32.AND P0, PT, R2, R10, PT ;  /* 0x0000000a0200720c */ /* 0x000fe20003f04070 */
[--C-:B------:R-:W-:Y:S01]  /*1130*/  @!P2 IMAD.IADD R6, R6, 0x1, -R2.reuse ;  /* 0x000000010606a824 */ /* 0x100fe200078e0a02 */
[----:B------:R-:W-:Y:S01]  /*1140*/  ISETP.GE.AND P2, PT, R12, RZ, PT ;  /* 0x000000ff0c00720c */ /* 0x000fe20003f46270 */
[----:B------:R-:W-:Y:S01]  /*1150*/  @!P1 IMAD.MOV R5, RZ, RZ, -R5 ;  /* 0x000000ffff059224 */ /* 0x000fe200078e0a05 */
[C---:B------:R-:W-:Y:S01]  /*1160*/  ISETP.GT.U32.AND P1, PT, R2.reuse, R9, PT ;  /* 0x000000090200720c */ /* 0x040fe20003f24070 */
[----:B------:R-:W-:Y:S01]  /*1170*/  @!P5 IMAD.MOV R7, RZ, RZ, -R7 ;  /* 0x000000ffff07d224 */ /* 0x000fe200078e0a07 */
[----:B------:R-:W-:Y:S01]  /*1180*/  ISETP.GT.U32.AND P5, PT, R2, R11, PT ;  /* 0x0000000b0200720c */ /* 0x000fe20003fa4070 */
[----:B------:R-:W-:Y:S02]  /*1190*/  @!P6 IMAD.IADD R8, R8, 0x1, -R2 ;  /* 0x000000010808e824 */ /* 0x000fe400078e0a02 */
[----:B------:R-:W-:Y:S01]  /*11a0*/  @!P4 IMAD.MOV R6, RZ, RZ, -R6 ;  /* 0x000000ffff06c224 */ /* 0x000fe200078e0a06 */
[----:B------:R-:W-:Y:S01]  /*11b0*/  ISETP.GE.AND P4, PT, R14, RZ, PT ;  /* 0x000000ff0e00720c */ /* 0x000fe20003f86270 */
[----:B------:R-:W-:Y:S01]  /*11c0*/  VIADD R14, R129, 0x36 ;  /* 0x00000036810e7836 */ /* 0x000fe20000000000 */
[----:B------:R-:W-:Y:S01]  /*11d0*/  ISETP.GT.U32.AND P6, PT, R2, R8, PT ;  /* 0x000000080200720c */ /* 0x000fe20003fc4070 */
[----:B------:R-:W-:Y:S01]  /*11e0*/  IMAD.HI.U32 R12, R4, R13, RZ ;  /* 0x0000000d040c7227 */ /* 0x000fe200078e00ff */
[----:B------:R-:W-:-:S02]  /*11f0*/  @!P0 IADD3 R10, PT, PT, R10, -R2, RZ ;  /* 0x800000020a0a8210 */ /* 0x000fc40007ffe0ff */
[----:B------:R-:W-:Y:S01]  /*1200*/  IABS R15, R14 ;  /* 0x0000000e000f7213 */ /* 0x000fe20000000000 */
[----:B------:R-:W-:Y:S02]  /*1210*/  IMAD.MOV R12, RZ, RZ, -R12 ;  /* 0x000000ffff0c7224 */ /* 0x000fe400078e0a0c */
[--C-:B------:R-:W-:Y:S01]  /*1220*/  @!P1 IMAD.IADD R9, R9, 0x1, -R2.reuse ;  /* 0x0000000109099824 */ /* 0x100fe200078e0a02 */
[----:B------:R-:W-:Y:S01]  /*1230*/  ISETP.GE.AND P1, PT, R18, RZ, PT ;  /* 0x000000ff1200720c */ /* 0x000fe20003f26270 */
[----:B------:R-:W-:Y:S01]  /*1240*/  @!P5 IMAD.IADD R11, R11, 0x1, -R2 ;  /* 0x000000010b0bd824 */ /* 0x000fe200078e0a02 */
[C---:B------:R-:W-:Y:S01]  /*1250*/  ISETP.GT.U32.AND P5, PT, R2.reuse, R10, PT ;  /* 0x0000000a0200720c */ /* 0x040fe20003fa4070 */
[C---:B------:R-:W-:Y:S01]  /*1260*/  IMAD R12, R2.reuse, R12, R13 ;  /* 0x0000000c020c7224 */ /* 0x040fe200078e020d */
[----:B------:R-:W-:Y:S01]  /*1270*/  ISETP.GT.U32.AND P0, PT, R2, R9, PT ;  /* 0x000000090200720c */ /* 0x000fe20003f04070 */
[----:B------:R-:W-:-:S04]  /*1280*/  IMAD.HI.U32 R13, R4, R15, RZ ;  /* 0x0000000f040d7227 */ /* 0x000fc800078e00ff */
[----:B------:R-:W-:Y:S01]  /*1290*/  @!P6 IMAD.IADD R8, R8, 0x1, -R2 ;  /* 0x000000010808e824 */ /* 0x000fe200078e0a02 */
[----:B------:R-:W-:Y:S01]  /*12a0*/  ISETP.GE.AND P6, PT, R16, RZ, PT ;  /* 0x000000ff1000720c */ /* 0x000fe20003fc6270 */
[----:B------:R-:W-:Y:S02]  /*12b0*/  IMAD.MOV R13, RZ, RZ, -R13 ;  /* 0x000000ffff0d7224 */ /* 0x000fe400078e0a0d */
[----:B------:R-:W-:Y:S01]  /*12c0*/  @!P3 IMAD.MOV R8, RZ, RZ, -R8 ;  /* 0x000000ffff08b224 */ /* 0x000fe200078e0a08 */
[C---:B------:R-:W-:Y:S01]  /*12d0*/  ISETP.GT.U32.AND P3, PT, R2.reuse, R11, PT ;  /* 0x0000000b0200720c */ /* 0x040fe20003f64070 */
[----:B------:R-:W-:Y:S02]  /*12e0*/  IMAD R13, R2, R13, R15 ;  /* 0x0000000d020d7224 */ /* 0x000fe400078e020f */
[--C-:B------:R-:W-:Y:S02]  /*12f0*/  @!P5 IMAD.IADD R10, R10, 0x1, -R2.reuse ;  /* 0x000000010a0ad824 */ /* 0x100fe400078e0a02 */
[----:B------:R-:W-:Y:S01]  /*1300*/  VIADD R16, R129, 0x35 ;  /* 0x0000003581107836 */ /* 0x000fe20000000000 */
[C---:B------:R-:W-:Y:S01]  /*1310*/  ISETP.GT.U32.AND P5, PT, R2.reuse, R13, PT ;  /* 0x0000000d0200720c */ /* 0x040fe20003fa4070 */
[----:B------:R-:W-:Y:S01]  /*1320*/  @!P0 IMAD.IADD R9, R9, 0x1, -R2 ;  /* 0x0000000109098824 */ /* 0x000fe200078e0a02 */
[----:B------:R-:W-:Y:S01]  /*1330*/  ISETP.GT.U32.AND P0, PT, R2, R12, PT ;  /* 0x0000000c0200720c */ /* 0x000fe20003f04070 */
[----:B------:R-:W-:Y:S01]  /*1340*/  VIADD R18, R129, 0x34 ;  /* 0x0000003481127836 */ /* 0x000fe20000000000 */
[----:B------:R-:W-:Y:S01]  /*1350*/  IABS R17, R16 ;  /* 0x0000001000117213 */ /* 0x000fe20000000000 */
[----:B------:R-:W-:-:S02]  /*1360*/  @!P4 IMAD.MOV R10, RZ, RZ, -R10 ;  /* 0x000000ffff0ac224 */ /* 0x000fc400078e0a0a */
[----:B------:R-:W-:Y:S01]  /*1370*/  @!P3 IMAD.IADD R11, R11, 0x1, -R2 ;  /* 0x000000010b0bb824 */ /* 0x000fe200078e0a02 */
[----:B------:R-:W-:Y:S01]  /*1380*/  IABS R19, R18 ;  /* 0x0000001200137213 */ /* 0x000fe20000000000 */
[----:B------:R-:W-:Y:S01]  /*1390*/  @!P2 IMAD.MOV R9, RZ, RZ, -R9 ;  /* 0x000000ffff09a224 */ /* 0x000fe200078e0a09 */
[----:B------:R-:W-:Y:S01]  /*13a0*/  ISETP.GE.AND P3, PT, R14, RZ, PT ;  /* 0x000000ff0e00720c */ /* 0x000fe20003f66270 */
[----:B------:R-:W-:-:S04]  /*13b0*/  IMAD.HI.U32 R14, R4, R17, RZ ;  /* 0x00000011040e7227 */ /* 0x000fc800078e00ff */
[----:B------:R-:W-:Y:S02]  /*13c0*/  @!P5 IMAD.IADD R13, R13, 0x1, -R2 ;  /* 0x000000010d0dd824 */ /* 0x000fe400078e0a02 */
[----:B------:R-:W-:-:S03]  /*13d0*/  IMAD.HI.U32 R15, R4, R19, RZ ;  /* 0x00000013040f7227 */ /* 0x000fc600078e00ff */
[----:B------:R-:W-:Y:S01]  /*13e0*/  ISETP.GT.U32.AND P5, PT, R2, R13, PT ;  /* 0x0000000d0200720c */ /* 0x000fe20003fa4070 */
[----:B------:R-:W-:Y:S02]  /*13f0*/  IMAD.MOV R14, RZ, RZ, -R14 ;  /* 0x000000ffff0e7224 */ /* 0x000fe400078e0a0e */
[----:B------:R-:W-:Y:S01]  /*1400*/  @!P0 IMAD.IADD R12, R12, 0x1, -R2 ;  /* 0x000000010c0c8824 */ /* 0x000fe200078e0a02 */
[----:B------:R-:W-:Y:S01]  /*1410*/  ISETP.GE.AND P0, PT, R16, RZ, PT ;  /* 0x000000ff1000720c */ /* 0x000fe20003f06270 */
[----:B------:R-:W-:-:S03]  /*1420*/  IMAD.HI.U32 R16, R4, R21, RZ ;  /* 0x0000001504107227 */ /* 0x000fc600078e00ff */
[C---:B------:R-:W-:Y:S01]  /*1430*/  ISETP.GT.U32.AND P2, PT, R2.reuse, R12, PT ;  /* 0x0000000c0200720c */ /* 0x040fe20003f44070 */
[----:B------:R-:W-:Y:S02]  /*1440*/  IMAD.MOV R15, RZ, RZ, -R15 ;  /* 0x000000ffff0f7224 */ /* 0x000fe400078e0a0f */
[C---:B------:R-:W-:Y:S02]  /*1450*/  IMAD R14, R2.reuse, R14, R17 ;  /* 0x0000000e020e7224 */ /* 0x040fe400078e0211 */
[----:B------:R-:W-:Y:S02]  /*1460*/  IMAD.MOV R16, RZ, RZ, -R16 ;  /* 0x000000ffff107224 */ /* 0x000fe400078e0a10 */
[C---:B------:R-:W-:Y:S01]  /*1470*/  IMAD R15, R2.reuse, R15, R19 ;  /* 0x0000000f020f7224 */ /* 0x040fe200078e0213 */
[C---:B------:R-:W-:Y:S01]  /*1480*/  ISETP.GT.U32.AND P4, PT, R2.reuse, R14, PT ;  /* 0x0000000e0200720c */ /* 0x040fe20003f84070 */
[C---:B------:R-:W-:Y:S01]  /*1490*/  IMAD R16, R2.reuse, R16, R21 ;  /* 0x0000001002107224 */ /* 0x040fe200078e0215 */
[----:B------:R-:W-:Y:S01]  /*14a0*/  IABS R19, R22 ;  /* 0x0000001600137213 */ /* 0x000fe20000000000 */
[----:B------:R-:W-:Y:S01]  /*14b0*/  @!P6 IMAD.MOV R11, RZ, RZ, -R11 ;  /* 0x000000ffff0be224 */ /* 0x000fe200078e0a0b */
[C---:B------:R-:W-:Y:S01]  /*14c0*/  ISETP.GT.U32.AND P6, PT, R2.reuse, R15, PT ;  /* 0x0000000f0200720c */ /* 0x040fe20003fc4070 */
[----:B------:R-:W-:Y:S01]  /*14d0*/  @!P5 IMAD.IADD R13, R13, 0x1, -R2 ;  /* 0x000000010d0dd824 */ /* 0x000fe200078e0a02 */
[----:B------:R-:W-:Y:S01]  /*14e0*/  ISETP.GT.U32.AND P5, PT, R2, R16, PT ;  /* 0x000000100200720c */ /* 0x000fe20003fa4070 */
[----:B------:R-:W-:Y:S01]  /*14f0*/  IMAD.HI.U32 R17, R4, R19, RZ ;  /* 0x0000001304117227 */ /* 0x000fe200078e00ff */
[----:B------:R-:W-:-:S03]  /*1500*/  IABS R21, R24 ;  /* 0x0000001800157213 */ /* 0x000fc60000000000 */
[--C-:B------:R-:W-:Y:S01]  /*1510*/  @!P2 IMAD.IADD R12, R12, 0x1, -R2.reuse ;  /* 0x000000010c0ca824 */ /* 0x100fe200078e0a02 */
[----:B------:R-:W-:Y:S01]  /*1520*/  ISETP.GE.AND P2, PT, R18, RZ, PT ;  /* 0x000000ff1200720c */ /* 0x000fe20003f46270 */
[--C-:B------:R-:W-:Y:S01]  /*1530*/  @!P4 IMAD.IADD R14, R14, 0x1, -R2.reuse ;  /* 0x000000010e0ec824 */ /* 0x100fe200078e0a02 */
[----:B------:R-:W-:Y:S01]  /*1540*/  ISETP.GE.AND P4, PT, R20, RZ, PT ;  /* 0x000000ff1400720c */ /* 0x000fe20003f86270 */
[----:B------:R-:W-:Y:S02]  /*1550*/  IMAD.MOV R17, RZ, RZ, -R17 ;  /* 0x000000ffff117224 */ /* 0x000fe400078e0a11 */
[----:B------:R-:W-:Y:S01]  /*1560*/  @!P6 IMAD.IADD R15, R15, 0x1, -R2 ;  /* 0x000000010f0fe824 */ /* 0x000fe200078e0a02 */
[----:B------:R-:W-:Y:S01]  /*1570*/  ISETP.GT.U32.AND P6, PT, R2, R14, PT ;  /* 0x0000000e0200720c */ /* 0x000fe20003fc4070 */
[----:B------:R-:W-:Y:S01]  /*1580*/  IMAD.HI.U32 R18, R4, R21, RZ ;  /* 0x0000001504127227 */ /* 0x000fe200078e00ff */
[----:B------:R-:W-:Y:S02]  /*1590*/  @!P5 IADD3 R16, PT, PT, R16, -R2, RZ ;  /* 0x800000021010d210 */ /* 0x000fe40007ffe0ff */
[C---:B------:R-:W-:Y:S01]  /*15a0*/  ISETP.GT.U32.AND P5, PT, R2.reuse, R15, PT ;  /* 0x0000000f0200720c */ /* 0x040fe20003fa4070 */
[----:B------:R-:W-:-:S02]  /*15b0*/  IMAD R17, R2, R17, R19 ;  /* 0x0000001102117224 */ /* 0x000fc400078e0213 */
[----:B------:R-:W-:Y:S02]  /*15c0*/  IMAD.MOV R18, RZ, RZ, -R18 ;  /* 0x000000ffff127224 */ /* 0x000fe400078e0a12 */
[----:B------:R-:W-:-:S04]  /*15d0*/  IMAD.HI.U32 R19, R4, R23, RZ ;  /* 0x0000001704137227 */ /* 0x000fc800078e00ff */
[--C-:B------:R-:W-:Y:S01]  /*15e0*/  @!P6 IMAD.IADD R14, R14, 0x1, -R2.reuse ;  /* 0x000000010e0ee824 */ /* 0x100fe200078e0a02 */
[C---:B------:R-:W-:Y:S01]  /*15f0*/  ISETP.GT.U32.AND P6, PT, R2.reuse, R17, PT ;  /* 0x000000110200720c */ /* 0x040fe20003fc4070 */
[C---:B------:R-:W-:Y:S01]  /*1600*/  IMAD R18, R2.reuse, R18, R21 ;  /* 0x0000001202127224 */ /* 0x040fe200078e0215 */
[----:B------:R-:W-:Y:S01]  /*1610*/  IABS R21, R28 ;  /* 0x0000001c00157213 */ /* 0x000fe20000000000 */
[----:B------:R-:W-:Y:S02]  /*1620*/  @!P5 IMAD.IADD R15, R15, 0x1, -R2 ;  /* 0x000000010f0fd824 */ /* 0x000fe400078e0a02 */
[----:B------:R-:W-:Y:S01]  /*1630*/  IMAD.MOV R19, RZ, RZ, -R19 ;  /* 0x000000ffff137224 */ /* 0x000fe200078e0a13 */
[----:B------:R-:W-:Y:S01]  /*1640*/  ISETP.GT.U32.AND P5, PT, R2, R18, PT ;  /* 0x000000120200720c */ /* 0x000fe20003fa4070 */
[----:B------:R-:W-:-:S04]  /*1650*/  IMAD.HI.U32 R20, R4, R25, RZ ;  /* 0x0000001904147227 */ /* 0x000fc800078e00ff */
[----:B------:R-:W-:Y:S01]  /*1660*/  @!P1 IMAD.MOV R12, RZ, RZ, -R12 ;  /* 0x000000ffff0c9224 */ /* 0x000fe200078e0a0c */
[----:B------:R-:W-:Y:S01]  /*1670*/  ISETP.GT.U32.AND P1, PT, R2, R16, PT ;  /* 0x000000100200720c */ /* 0x000fe20003f24070 */
[----:B------:R-:W-:Y:S01]  /*1680*/  @!P6 IMAD.IADD R17, R17, 0x1, -R2 ;  /* 0x000000011111e824 */ /* 0x000fe200078e0a02 */
[----:B------:R-:W-:Y:S01]  /*1690*/  ISETP.GE.AND P6, PT, R24, RZ, PT ;  /* 0x000000ff1800720c */ /* 0x000fe20003fc6270 */
[----:B------:R-:W-:Y:S02]  /*16a0*/  IMAD R19, R2, R19, R23 ;  /* 0x0000001302137224 */ /* 0x000fe400078e0217 */
[----:B------:R-:W-:Y:S02]  /*16b0*/  IMAD.MOV R20, RZ, RZ, -R20 ;  /* 0x000000ffff147224 */ /* 0x000fe400078e0a14 */
[----:B------:R-:W-:Y:S01]  /*16c0*/  @!P5 IMAD.IADD R18, R18, 0x1, -R2 ;  /* 0x000000011212d824 */ /* 0x000fe200078e0a02 */
[C---:B------:R-:W-:Y:S01]  /*16d0*/  ISETP.GT.U32.AND P5, PT, R2.reuse, R17, PT ;  /* 0x000000110200720c */ /* 0x040fe20003fa4070 */
[----:B------:R-:W-:Y:S01]  /*16e0*/  @!P3 IMAD.MOV R13, RZ, RZ, -R13 ;  /* 0x000000ffff0db224 */ /* 0x000fe200078e0a0d */
[C---:B------:R-:W-:Y:S01]  /*16f0*/  ISETP.GT.U32.AND P3, PT, R2.reuse, R19, PT ;  /* 0x000000130200720c */ /* 0x040fe20003f64070 */
[----:B------:R-:W-:-:S02]  /*1700*/  IMAD R20, R2, R20, R25 ;  /* 0x0000001402147224 */ /* 0x000fc400078e0219 */
[----:B------:R-:W-:Y:S02]  /*1710*/  IMAD.MOV.U32 R23, RZ, RZ, R21 ;  /* 0x000000ffff177224 */ /* 0x000fe400078e0015 */
[----:B------:R-:W-:Y:S02]  /*1720*/  VIADD R24, R129, 0x2d ;  /* 0x0000002d81187836 */ /* 0x000fe40000000000 */
[----:B------:R-:W-:-:S04]  /*1730*/  IMAD.HI.U32 R21, R4, R23, RZ ;  /* 0x0000001704157227 */ /* 0x000fc800078e00ff */
[--C-:B------:R-:W-:Y:S01]  /*1740*/  @!P5 IMAD.IADD R17, R17, 0x1, -R2.reuse ;  /* 0x000000011111d824 */ /* 0x100fe200078e0a02 */
[----:B------:R-:W-:Y:S01]  /*1750*/  ISETP.GT.U32.AND P5, PT, R2, R20, PT ;  /* 0x000000140200720c */ /* 0x000fe20003fa4070 */
[----:B------:R-:W-:Y:S01]  /*1760*/  @!P1 IMAD.IADD R16, R16, 0x1, -R2 ;  /* 0x0000000110109824 */ /* 0x000fe200078e0a02 */
[----:B------:R-:W-:Y:S01]  /*1770*/  ISETP.GE.AND P1, PT, R22, RZ, PT ;  /* 0x000000ff1600720c */ /* 0x000fe20003f26270 */
[----:B------:R-:W-:Y:S01]  /*1780*/  @!P0 IMAD.MOV R14, RZ, RZ, -R14 ;  /* 0x000000ffff0e8224 */ /* 0x000fe200078e0a0e */
[----:B------:R-:W-:Y:S01]  /*1790*/  ISETP.GT.U32.AND P0, PT, R2, R18, PT ;  /* 0x000000120200720c */ /* 0x000fe20003f04070 */
[----:B------:R-:W-:Y:S01]  /*17a0*/  IMAD.MOV R21, RZ, RZ, -R21 ;  /* 0x000000ffff157224 */ /* 0x000fe200078e0a15 */
[----:B------:R-:W-:Y:S01]  /*17b0*/  IABS R22, R24 ;  /* 0x0000001800167213 */ /* 0x000fe20000000000 */
[----:B------:R-:W-:Y:S01]  /*17c0*/  @!P3 IMAD.IADD R19, R19, 0x1, -R2 ;  /* 0x000000011313b824 */ /* 0x000fe200078e0a02 */
[----:B------:R-:W-:Y:S01]  /*17d0*/  ISETP.GE.AND P3, PT, R24, RZ, PT ;  /* 0x000000ff1800720c */ /* 0x000fe20003f66270 */
[----:B------:R-:W-:-:S02]  /*17e0*/  IMAD R21, R2, R21, R23 ;  /* 0x0000001502157224 */ /* 0x000fc400078e0217 */
[----:B------:R-:W-:Y:S02]  /*17f0*/  IMAD.MOV.U32 R23, RZ, RZ, R22 ;  /* 0x000000ffff177224 */ /* 0x000fe400078e0016 */
[----:B------:R-:W-:Y:S01]  /*1800*/  @!P5 IADD3 R20, PT, PT, R20, -R2, RZ ;  /* 0x800000021414d210 */ /* 0x000fe20007ffe0ff */
[----:B------:R-:W-:Y:S01]  /*1810*/  @!P2 IMAD.MOV R15, RZ, RZ, -R15 ;  /* 0x000000ffff0fa224 */ /* 0x000fe200078e0a0f */
[----:B------:R-:W-:Y:S01]  /*1820*/  ISETP.GT.U32.AND P5, PT, R2, R19, PT ;  /* 0x000000130200720c */ /* 0x000fe20003fa4070 */
[----:B------:R-:W-:Y:S01]  /*1830*/  IMAD.HI.U32 R22, R4, R23, RZ ;  /* 0x0000001704167227 */ /* 0x000fe200078e00ff */
[----:B------:R-:W-:-:S03]  /*1840*/  ISETP.GE.AND P2, PT, R26, RZ, PT ;  /* 0x000000ff1a00720c */ /* 0x000fc60003f46270 */
[----:B------:R-:W-:Y:S01]  /*1850*/  @!P0 IMAD.IADD R18, R18, 0x1, -R2 ;  /* 0x0000000112128824 */ /* 0x000fe200078e0a02 */
[----:B------:R-:W-:Y:S01]  /*1860*/  ISETP.GE.AND P0, PT, R28, RZ, PT ;  /* 0x000000ff1c00720c */ /* 0x000fe20003f06270 */
[----:B------:R-:W-:Y:S02]  /*1870*/  IMAD.MOV R22, RZ, RZ, -R22 ;  /* 0x000000ffff167224 */ /* 0x000fe400078e0a16 */
[----:B------:R-:W-:Y:S01]  /*1880*/  @!P6 IMAD.MOV R18, RZ, RZ, -R18 ;  /* 0x000000ffff12e224 */ /* 0x000fe200078e0a12 */
[C---:B------:R-:W-:Y:S01]  /*1890*/  ISETP.GT.U32.AND P6, PT, R2.reuse, R21, PT ;  /* 0x000000150200720c */ /* 0x040fe20003fc4070 */
[C---:B------:R-:W-:Y:S02]  /*18a0*/  IMAD R22, R2.reuse, R22, R23 ;  /* 0x0000001602167224 */ /* 0x040fe400078e0217 */
[----:B------:R-:W-:Y:S02]  /*18b0*/  @!P5 IMAD.IADD R19, R19, 0x1, -R2 ;  /* 0x000000011313d824 */ /* 0x000fe400078e0a02 */
[----:B------:R-:W-:Y:S01]  /*18c0*/  @!P1 IMAD.MOV R17, RZ, RZ, -R17 ;  /* 0x000000ffff119224 */ /* 0x000fe200078e0a11 */
[C---:B------:R-:W-:Y:S01]  /*18d0*/  ISETP.GT.U32.AND P5, PT, R2.reuse, R22, PT ;  /* 0x000000160200720c */ /* 0x040fe20003fa4070 */
[C---:B------:R-:W-:Y:S01]  /*18e0*/  VIADD R25, R129.reuse, 0x2c ;  /* 0x0000002c81197836 */ /* 0x040fe20000000000 */
[----:B------:R-:W-:Y:S01]  /*18f0*/  ISETP.GT.U32.AND P1, PT, R2, R20, PT ;  /* 0x000000140200720c */ /* 0x000fe20003f24070 */
[----:B------:R-:W-:-:S02]  /*1900*/  VIADD R26, R129, 0x2b ;  /* 0x0000002b811a7836 */ /* 0x000fc40000000000 */
[----:B------:R-:W-:Y:S01]  /*1910*/  @!P4 IMAD.MOV R16, RZ, RZ, -R16 ;  /* 0x000000ffff10c224 */ /* 0x000fe200078e0a10 */
[----:B------:R-:W-:Y:S01]  /*1920*/  ISETP.GE.AND P4, PT, R27, RZ, PT ;  /* 0x000000ff1b00720c */ /* 0x000fe20003f86270 */
[----:B------:R-:W-:Y:S01]  /*1930*/  VIADD R28, R129, 0x2a ;  /* 0x0000002a811c7836 */ /* 0x000fe20000000000 */
[----:B------:R-:W-:Y:S01]  /*1940*/  IABS R27, R25 ;  /* 0x00000019001b7213 */ /* 0x000fe20000000000 */
[--C-:B------:R-:W-:Y:S01]  /*1950*/  @!P6 IMAD.IADD R21, R21, 0x1, -R2.reuse ;  /* 0x000000011515e824 */ /* 0x100fe200078e0a02 */
[----:B------:R-:W-:Y:S01]  /*1960*/  IABS R29, R26 ;  /* 0x0000001a001d7213 */ /* 0x000fe20000000000 */
[----:B------:R-:W-:Y:S01]  /*1970*/  @!P2 IMAD.MOV R19, RZ, RZ, -R19 ;  /* 0x000000ffff13a224 */ /* 0x000fe200078e0a13 */
[----:B------:R-:W-:Y:S01]  /*1980*/  IABS R31, R28 ;  /* 0x0000001c001f7213 */ /* 0x000fe20000000000 */
[----:B------:R-:W-:Y:S01]  /*1990*/  @!P5 IMAD.IADD R22, R22, 0x1, -R2 ;  /* 0x000000011616d824 */ /* 0x000fe200078e0a02 */
[----:B------:R-:W-:Y:S01]  /*19a0*/  ISETP.GT.U32.AND P5, PT, R2, R21, PT ;  /* 0x000000150200720c */ /* 0x000fe20003fa4070 */
[----:B------:R-:W-:Y:S01]  /*19b0*/  IMAD.HI.U32 R23, R4, R27, RZ ;  /* 0x0000001b04177227 */ /* 0x000fe200078e00ff */
[----:B------:R-:W-:-:S02]  /*19c0*/  ISETP.GE.AND P6, PT, R26, RZ, PT ;  /* 0x000000ff1a00720c */ /* 0x000fc40003fc6270 */
[----:B------:R-:W-:Y:S01]  /*19d0*/  ISETP.GT.U32.AND P2, PT, R2, R22, PT ;  /* 0x000000160200720c */ /* 0x000fe20003f44070 */
[----:B------:R-:W-:-:S04]  /*19e0*/  IMAD.HI.U32 R24, R4, R29, RZ ;  /* 0x0000001d04187227 */ /* 0x000fc800078e00ff */
[----:B------:R-:W-:Y:S01]  /*19f0*/  @!P1 IMAD.IADD R20, R20, 0x1, -R2 ;  /* 0x0000000114149824 */ /* 0x000fe200078e0a02 */
[----:B------:R-:W-:Y:S01]  /*1a00*/  ISETP.GE.AND P1, PT, R25, RZ, PT ;  /* 0x000000ff1900720c */ /* 0x000fe20003f26270 */
[----:B------:R-:W-:Y:S02]  /*1a10*/  IMAD.MOV R23, RZ, RZ, -R23 ;  /* 0x000000ffff177224 */ /* 0x000fe400078e0a17 */
[----:B------:R-:W-:-:S04]  /*1a20*/  IMAD.HI.U32 R25, R4, R31, RZ ;  /* 0x0000001f04197227 */ /* 0x000fc800078e00ff */
[----:B------:R-:W-:Y:S02]  /*1a30*/  IMAD.MOV R24, RZ, RZ, -R24 ;  /* 0x000000ffff187224 */ /* 0x000fe400078e0a18 */
[C---:B------:R-:W-:Y:S02]  /*1a40*/  IMAD R23, R2.reuse, R23, R27 ;  /* 0x0000001702177224 */ /* 0x040fe400078e021b */
[----:B------:R-:W-:Y:S02]  /*1a50*/  IMAD.MOV R25, RZ, RZ, -R25 ;  /* 0x000000ffff197224 */ /* 0x000fe400078e0a19 */
[C---:B------:R-:W-:Y:S01]  /*1a60*/  IMAD R24, R2.reuse, R24, R29 ;  /* 0x0000001802187224 */ /* 0x040fe200078e021d */
[----:B------:R-:W-:Y:S01]  /*1a70*/  IABS R29, R30 ;  /* 0x0000001e001d7213 */ /* 0x000fe20000000000 */
[----:B------:R-:W-:Y:S01]  /*1a80*/  @!P4 IMAD.MOV R20, RZ, RZ, -R20 ;  /* 0x000000ffff14c224 */ /* 0x000fe200078e0a14 */
[C---:B------:R-:W-:Y:S01]  /*1a90*/  ISETP.GT.U32.AND P4, PT, R2.reuse, R23, PT ;  /* 0x000000170200720c */ /* 0x040fe20003f84070 */
[C---:B------:R-:W-:Y:S01]  /*1aa0*/  IMAD R25, R2.reuse, R25, R31 ;  /* 0x0000001902197224 */ /* 0x040fe200078e021f */
[----:B------:R-:W-:Y:S01]  /*1ab0*/  IABS R31, R32 ;  /* 0x00000020001f7213 */ /* 0x000fe20000000000 */
[--C-:B------:R-:W-:Y:S01]  /*1ac0*/  @!P5 IMAD.IADD R21, R21, 0x1, -R2.reuse ;  /* 0x000000011515d824 */ /* 0x100fe200078e0a02 */
[----:B------:R-:W-:Y:S01]  /*1ad0*/  ISETP.GT.U32.AND P5, PT, R2, R24, PT ;  /* 0x000000180200720c */ /* 0x000fe20003fa4070 */
[----:B------:R-:W-:Y:S01]  /*1ae0*/  @!P2 IMAD.IADD R22, R22, 0x1, -R2 ;  /* 0x000000011616a824 */ /* 0x000fe200078e0a02 */
[----:B------:R-:W-:Y:S01]  /*1af0*/  ISETP.GT.U32.AND P2, PT, R2, R25, PT ;  /* 0x000000190200720c */ /* 0x000fe20003f44070 */
[----:B------:R-:W-:-:S04]  /*1b00*/  IMAD.HI.U32 R26, R4, R29, RZ ;  /* 0x0000001d041a7227 */ /* 0x000fc800078e00ff */
[----:B------:R-:W-:Y:S02]  /*1b10*/  IMAD.MOV R26, RZ, RZ, -R26 ;  /* 0x000000ffff1a7224 */ /* 0x000fe400078e0a1a */
[----:B------:R-:W-:Y:S01]  /*1b20*/  @!P4 IMAD.IADD R23, R23, 0x1, -R2 ;  /* 0x000000011717c824 */ /* 0x000fe200078e0a02 */
[----:B------:R-:W-:Y:S01]  /*1b30*/  ISETP.GE.AND P4, PT, R28, RZ, PT ;  /* 0x000000ff1c00720c */ /* 0x000fe20003f86270 */
[----:B------:R-:W-:-:S04]  /*1b40*/  IMAD.HI.U32 R27, R4, R31, RZ ;  /* 0x0000001f041b7227 */ /* 0x000fc800078e00ff */
[--C-:B------:R-:W-:Y:S01]  /*1b50*/  @!P5 IMAD.IADD R24, R24, 0x1, -R2.reuse ;  /* 0x000000011818d824 */ /* 0x100fe200078e0a02 */
[C---:B------:R-:W-:Y:S01]  /*1b60*/  ISETP.GT.U32.AND P5, PT, R2.reuse, R23, PT ;  /* 0x000000170200720c */ /* 0x040fe20003fa4070 */
[----:B------:R-:W-:Y:S02]  /*1b70*/  @!P2 IMAD.IADD R25, R25, 0x1, -R2 ;  /* 0x000000011919a824 */ /* 0x000fe400078e0a02 */
[C---:B------:R-:W-:Y:S01]  /*1b80*/  IMAD R26, R2.reuse, R26, R29 ;  /* 0x0000001a021a7224 */ /* 0x040fe200078e021d */
[----:B------:R-:W-:Y:S01]  /*1b90*/  ISETP.GT.U32.AND P2, PT, R2, R24, PT ;  /* 0x000000180200720c */ /* 0x000fe20003f44070 */
[----:B------:R-:W-:-:S04]  /*1ba0*/  IMAD.HI.U32 R29, R4, R35, RZ ;  /* 0x00000023041d7227 */ /* 0x000fc800078e00ff */
[----:B------:R-:W-:Y:S02]  /*1bb0*/  IMAD.MOV R27, RZ, RZ, -R27 ;  /* 0x000000ffff1b7224 */ /* 0x000fe400078e0a1b */
[----:B------:R-:W-:Y:S02]  /*1bc0*/  IMAD.MOV R29, RZ, RZ, -R29 ;  /* 0x000000ffff1d7224 */ /* 0x000fe400078e0a1d */
[C---:B------:R-:W-:Y:S01]  /*1bd0*/  IMAD R27, R2.reuse, R27, R31 ;  /* 0x0000001b021b7224 */ /* 0x040fe200078e021f */
[----:B------:R-:W-:Y:S01]  /*1be0*/  @!P5 IADD3 R23, PT, PT, R23, -R2, RZ ;  /* 0x800000021717d210 */ /* 0x000fe20007ffe0ff */
[----:B------:R-:W-:Y:S01]  /*1bf0*/  @!P0 IMAD.MOV R21, RZ, RZ, -R21 ;  /* 0x000000ffff158224 */ /* 0x000fe200078e0a15 */
[----:B------:R-:W-:Y:S01]  /*1c00*/  ISETP.GT.U32.AND P0, PT, R2, R25, PT ;  /* 0x000000190200720c */ /* 0x000fe20003f04070 */
[----:B------:R-:W-:Y:S01]  /*1c10*/  @!P2 IMAD.IADD R24, R24, 0x1, -R2 ;  /* 0x000000011818a824 */ /* 0x000fe200078e0a02 */
[C---:B------:R-:W-:Y:S01]  /*1c20*/  ISETP.GT.U32.AND P5, PT, R2.reuse, R26, PT ;  /* 0x0000001a0200720c */ /* 0x040fe20003fa4070 */
[C---:B------:R-:W-:Y:S01]  /*1c30*/  IMAD R29, R2.reuse, R29, R35 ;  /* 0x0000001d021d7224 */ /* 0x040fe200078e0223 */
[----:B------:R-:W-:Y:S01]  /*1c40*/  ISETP.GT.U32.AND P2, PT, R2, R27, PT ;  /* 0x0000001b0200720c */ /* 0x000fe20003f44070 */
[----:B------:R-:W-:Y:S01]  /*1c50*/  IMAD.HI.U32 R28, R4, R33, RZ ;  /* 0x00000021041c7227 */ /* 0x000fe200078e00ff */
[----:B------:R-:W-:-:S03]  /*1c60*/  IABS R31, R37 ;  /* 0x00000025001f7213 */ /* 0x000fc60000000000 */
[----:B------:R-:W-:Y:S01]  /*1c70*/  @!P6 IMAD.MOV R24, RZ, RZ, -R24 ;  /* 0x000000ffff18e224 */ /* 0x000fe200078e0a18 */
[----:B------:R-:W-:Y:S01]  /*1c80*/  ISETP.GT.U32.AND P6, PT, R2, R29, PT ;  /* 0x0000001d0200720c */ /* 0x000fe20003fc4070 */
[----:B------:R-:W-:Y:S02]  /*1c90*/  IMAD.MOV R28, RZ, RZ, -R28 ;  /* 0x000000ffff1c7224 */ /* 0x000fe400078e0a1c */
[----:B------:R-:W-:Y:S01]  /*1ca0*/  @!P0 IMAD.IADD R25, R25, 0x1, -R2 ;  /* 0x0000000119198824 */ /* 0x000fe200078e0a02 */
[----:B------:R-:W-:Y:S01]  /*1cb0*/  ISETP.GE.AND P0, PT, R32, RZ, PT ;  /* 0x000000ff2000720c */ /* 0x000fe20003f06270 */
[----:B------:R-:W-:Y:S02]  /*1cc0*/  IMAD R28, R2, R28, R33 ;  /* 0x0000001c021c7224 */ /* 0x000fe400078e0221 */
[----:B------:R-:W-:Y:S01]  /*1cd0*/  @!P3 IMAD.MOV R22, RZ, RZ, -R22 ;  /* 0x000000ffff16b224 */ /* 0x000fe200078e0a16 */
[----:B------:R-:W-:Y:S01]  /*1ce0*/  ISETP.GE.AND P3, PT, R30, RZ, PT ;  /* 0x000000ff1e00720c */ /* 0x000fe20003f66270 */
[----:B------:R-:W-:Y:S01]  /*1cf0*/  @!P5 IMAD.IADD R26, R26, 0x1, -R2 ;  /* 0x000000011a1ad824 */ /* 0x000fe200078e0a02 */
[----:B------:R-:W-:Y:S01]  /*1d00*/  ISETP.GT.U32.AND P5, PT, R2, R28, PT ;  /* 0x0000001c0200720c */ /* 0x000fe20003fa4070 */
[----:B------:R-:W-:-:S02]  /*1d10*/  VIADD R32, R129, 0x24 ;  /* 0x0000002481207836 */ /* 0x000fc40000000000 */
[----:B------:R-:W-:-:S03]  /*1d20*/  IMAD.HI.U32 R30, R4, R31, RZ ;  /* 0x0000001f041e7227 */ /* 0x000fc600078e00ff */
[----:B------:R-:W-:Y:S01]  /*1d30*/  IABS R33, R32 ;  /* 0x0000002000217213 */ /* 0x000fe20000000000 */
[--C-:B------:R-:W-:Y:S01]  /*1d40*/  @!P2 IMAD.IADD R27, R27, 0x1, -R2.reuse ;  /* 0x000000011b1ba824 */ /* 0x100fe200078e0a02 */
[C---:B------:R-:W-:Y:S01]  /*1d50*/  ISETP.GT.U32.AND P2, PT, R2.reuse, R26, PT ;  /* 0x0000001a0200720c */ /* 0x040fe20003f44070 */
[----:B------:R-:W-:Y:S02]  /*1d60*/  @!P6 IMAD.IADD R29, R29, 0x1, -R2 ;  /* 0x000000011d1de824 */ /* 0x000fe400078e0a02 */
[----:B------:R-:W-:Y:S01]  /*1d70*/  @!P1 IMAD.MOV R23, RZ, RZ, -R23 ;  /* 0x000000ffff179224 */ /* 0x000fe200078e0a17 */
[C---:B------:R-:W-:Y:S01]  /*1d80*/  ISETP.GT.U32.AND P1, PT, R2.reuse, R27, PT ;  /* 0x0000001b0200720c */ /* 0x040fe20003f24070 */
[----:B------:R-:W-:Y:S01]  /*1d90*/  IMAD.MOV R30, RZ, RZ, -R30 ;  /* 0x000000ffff1e7224 */ /* 0x000fe200078e0a1e */
[----:B------:R-:W-:Y:S01]  /*1da0*/  ISETP.GT.U32.AND P6, PT, R2, R29, PT ;  /* 0x0000001d0200720c */ /* 0x000fe20003fc4070 */
[----:B------:R-:W-:Y:S02]  /*1db0*/  @!P5 IMAD.IADD R28, R28, 0x1, -R2 ;  /* 0x000000011c1cd824 */ /* 0x000fe400078e0a02 */
[----:B------:R-:W-:-:S02]  /*1dc0*/  IMAD R30, R2, R30, R31 ;  /* 0x0000001e021e7224 */ /* 0x000fc400078e021f */
[----:B------:R-:W-:Y:S01]  /*1dd0*/  IMAD.HI.U32 R31, R4, R33, RZ ;  /* 0x00000021041f7227 */ /* 0x000fe200078e00ff */
[----:B------:R-:W-:-:S03]  /*1de0*/  ISETP.GT.U32.AND P5, PT, R2, R28, PT ;  /* 0x0000001c0200720c */ /* 0x000fc60003fa4070 */
[----:B------:R-:W-:Y:S02]  /*1df0*/  IMAD.MOV R31, RZ, RZ, -R31 ;  /* 0x000000ffff1f7224 */ /* 0x000fe400078e0a1f */
[--C-:B------:R-:W-:Y:S01]  /*1e00*/  @!P1 IMAD.IADD R27, R27, 0x1, -R2.reuse ;  /* 0x000000011b1b9824 */ /* 0x100fe200078e0a02 */
[C---:B------:R-:W-:Y:S01]  /*1e10*/  ISETP.GT.U32.AND P1, PT, R2.reuse, R30, PT ;  /* 0x0000001e0200720c */ /* 0x040fe20003f24070 */
[----:B------:R-:W-:Y:S01]  /*1e20*/  IMAD R31, R2, R31, R33 ;  /* 0x0000001f021f7224 */ /* 0x000fe200078e0221 */
[----:B------:R-:W-:Y:S01]  /*1e30*/  @!P6 IADD3 R29, PT, PT, R29, -R2, RZ ;  /* 0x800000021d1de210 */ /* 0x000fe20007ffe0ff */
[--C-:B------:R-:W-:Y:S01]  /*1e40*/  @!P2 IMAD.IADD R26, R26, 0x1, -R2.reuse ;  /* 0x000000011a1aa824 */ /* 0x100fe200078e0a02 */
[----:B------:R-:W-:Y:S01]  /*1e50*/  ISETP.GE.AND P2, PT, R36, RZ, PT ;  /* 0x000000ff2400720c */ /* 0x000fe20003f46270 */
[----:B------:R-:W-:Y:S01]  /*1e60*/  @!P4 IMAD.MOV R25, RZ, RZ, -R25 ;  /* 0x000000ffff19c224 */ /* 0x000fe200078e0a19 */
[----:B------:R-:W-:Y:S01]  /*1e70*/  ISETP.GT.U32.AND P6, PT, R2, R31, PT ;  /* 0x0000001f0200720c */ /* 0x000fe20003fc4070 */
[----:B------:R-:W-:Y:S01]  /*1e80*/  @!P5 IMAD.IADD R28, R28, 0x1, -R2 ;  /* 0x000000011c1cd824 */ /* 0x000fe200078e0a02 */
[----:B------:R-:W-:Y:S01]  /*1e90*/  ISETP.GE.AND P5, PT, R32, RZ, PT ;  /* 0x000000ff2000720c */ /* 0x000fe20003fa6270 */
[----:B------:R-:W-:Y:S01]  /*1ea0*/  VIADD R32, R129, 0x23 ;  /* 0x0000002381207836 */ /* 0x000fe20000000000 */
[----:B------:R-:W-:Y:S01]  /*1eb0*/  ISETP.GE.AND P4, PT, R34, RZ, PT ;  /* 0x000000ff2200720c */ /* 0x000fe20003f86270 */
[----:B------:R-:W-:Y:S01]  /*1ec0*/  @!P3 IMAD.MOV R26, RZ, RZ, -R26 ;  /* 0x000000ffff1ab224 */ /* 0x000fe200078e0a1a */
[----:B------:R-:W-:Y:S01]  /*1ed0*/  ISETP.GE.AND P3, PT, R37, RZ, PT ;  /* 0x000000ff2500720c */ /* 0x000fe20003f66270 */
[----:B------:R-:W-:Y:S01]  /*1ee0*/  @!P1 IMAD.IADD R30, R30, 0x1, -R2 ;  /* 0x000000011e1e9824 */ /* 0x000fe200078e0a02 */
[----:B------:R-:W-:Y:S01]  /*1ef0*/  IABS R37, R32 ;  /* 0x0000002000257213 */ /* 0x000fe20000000000 */
[----:B------:R-:W-:-:S02]  /*1f00*/  VIADD R34, R129, 0x21 ;  /* 0x0000002181227836 */ /* 0x000fc40000000000 */
[----:B------:R-:W-:Y:S01]  /*1f10*/  @!P0 IMAD.MOV R27, RZ, RZ, -R27 ;  /* 0x000000ffff1b8224 */ /* 0x000fe200078e0a1b */
[----:B------:R-:W-:Y:S01]  /*1f20*/  ISETP.GT.U32.AND P1, PT, R2, R30, PT ;  /* 0x0000001e0200720c */ /* 0x000fe20003f24070 */
[----:B------:R-:W-:Y:S01]  /*1f30*/  @!P6 IMAD.IADD R31, R31, 0x1, -R2 ;  /* 0x000000011f1fe824 */ /* 0x000fe200078e0a02 */
[----:B------:R-:W-:Y:S01]  /*1f40*/  IABS R41, R34 ;  /* 0x0000002200297213 */ /* 0x000fe20000000000 */
[----:B------:R-:W-:Y:S01]  /*1f50*/  VIADD R33, R129, 0x22 ;  /* 0x0000002281217836 */ /* 0x000fe20000000000 */
[----:B------:R-:W-:Y:S01]  /*1f60*/  ISETP.GE.AND P0, PT, R32, RZ, PT ;  /* 0x000000ff2000720c */ /* 0x000fe20003f06270 */
[----:B------:R-:W-:Y:S01]  /*1f70*/  IMAD.HI.U32 R32, R4, R37, RZ ;  /* 0x0000002504207227 */ /* 0x000fe200078e00ff */
[----:B------:R-:W-:Y:S02]  /*1f80*/  ISETP.GT.U32.AND P6, PT, R2, R31, PT ;  /* 0x0000001f0200720c */ /* 0x000fe40003fc4070 */
[----:B------:R-:W-:Y:S01]  /*1f90*/  IABS R39, R33 ;  /* 0x0000002100277213 */ /* 0x000fe20000000000 */
[----:B------:R-:W-:Y:S01]  /*1fa0*/  @!P2 IMAD.MOV R29, RZ, RZ, -R29 ;  /* 0x000000ffff1da224 */ /* 0x000fe200078e0a1d */
[----:B------:R-:W-:Y:S01]  /*1fb0*/  ISETP.GE.AND P2, PT, R34, RZ, PT ;  /* 0x000000ff2200720c */ /* 0x000fe20003f46270 */
[----:B------:R-:W-:-:S04]  /*1fc0*/  IMAD.HI.U32 R34, R4, R41, RZ ;  /* 0x0000002904227227 */ /* 0x000fc800078e00ff */
[----:B------:R-:W-:Y:S02]  /*1fd0*/  IMAD.MOV R32, RZ, RZ, -R32 ;  /* 0x000000ffff207224 */ /* 0x000fe400078e0a20 */
[----:B------:R-:W-:Y:S02]  /*1fe0*/  IMAD.MOV R34, RZ, RZ, -R34 ;  /* 0x000000ffff227224 */ /* 0x000fe400078e0a22 */
[----:B------:R-:W-:Y:S02]  /*1ff0*/  @!P1 IMAD.IADD R30, R30, 0x1, -R2 ;  /* 0x000000011e1e9824 */ /* 0x000fe400078e0a02 */
[----:B------:R-:W-:Y:S02]  /*2000*/  IMAD R32, R2, R32, R37 ;  /* 0x0000002002207224 */ /* 0x000fe400078e0225 */
[----:B------:R-:W-:Y:S01]  /*2010*/  @!P4 IMAD.MOV R28, RZ, RZ, -R28 ;  /* 0x000000ffff1cc224 */ /* 0x000fe200078e0a1c */
[----:B------:R-:W-:Y:S01]  /*2020*/  ISETP.GE.AND P4, PT, R33, RZ, PT ;  /* 0x000000ff2100720c */ /* 0x000fe20003f86270 */
[----:B------:R-:W-:-:S04]  /*2030*/  IMAD.HI.U32 R33, R4, R39, RZ ;  /* 0x0000002704217227 */ /* 0x000fc800078e00ff */
[----:B------:R-:W-:Y:S02]  /*2040*/  @!P6 IMAD.IADD R31, R31, 0x1, -R2 ;  /* 0x000000011f1fe824 */ /* 0x000fe400078e0a02 */
[C---:B------:R-:W-:Y:S01]  /*2050*/  IMAD R34, R2.reuse, R34, R41 ;  /* 0x0000002202227224 */ /* 0x040fe200078e0229 */
[----:B------:R-:W-:Y:S01]  /*2060*/  IABS R41, R54 ;  /* 0x0000003600297213 */ /* 0x000fe20000000000 */
[----:B------:R-:W-:Y:S01]  /*2070*/  @!P3 IMAD.MOV R30, RZ, RZ, -R30 ;  /* 0x000000ffff1eb224 */ /* 0x000fe200078e0a1e */
[C---:B------:R-:W-:Y:S01]  /*2080*/  ISETP.GT.U32.AND P3, PT, R2.reuse, R32, PT ;  /* 0x000000200200720c */ /* 0x040fe20003f64070 */
[----:B------:R-:W-:Y:S02]  /*2090*/  IMAD.MOV R33, RZ, RZ, -R33 ;  /* 0x000000ffff217224 */ /* 0x000fe400078e0a21 */
[----:B------:R-:W-:Y:S01]  /*20a0*/  @!P5 IMAD.MOV R31, RZ, RZ, -R31 ;  /* 0x000000ffff1fd224 */ /* 0x000fe200078e0a1f */
[C---:B------:R-:W-:Y:S01]  /*20b0*/  ISETP.GT.U32.AND P5, PT, R2.reuse, R34, PT ;  /* 0x000000220200720c */ /* 0x040fe20003fa4070 */
[----:B------:R-:W-:Y:S01]  /*20c0*/  IMAD R33, R2, R33, R39 ;  /* 0x0000002102217224 */ /* 0x000fe200078e0227 */
[----:B------:R-:W-:Y:S01]  /*20d0*/  IABS R39, R40 ;  /* 0x0000002800277213 */ /* 0x000fe20000000000 */
[----:B------:R-:W-:-:S02]  /*20e0*/  VIADD R35, R129, 0x20 ;  /* 0x0000002081237836 */ /* 0x000fc40000000000 */
[----:B------:R-:W-:Y:S01]  /*20f0*/  IMAD.HI.U32 R37, R4, R41, RZ ;  /* 0x0000002904257227 */ /* 0x000fe200078e00ff */
[----:B------:R-:W-:Y:S02]  /*2100*/  ISETP.GT.U32.AND P6, PT, R2, R33, PT ;  /* 0x000000210200720c */ /* 0x000fe40003fc4070 */
[----:B------:R-:W-:Y:S01]  /*2110*/  IABS R55, R35 ;  /* 0x0000002300377213 */ /* 0x000fe20000000000 */
[--C-:B------:R-:W-:Y:S01]  /*2120*/  @!P3 IMAD.IADD R32, R32, 0x1, -R2.reuse ;  /* 0x000000012020b824 */ /* 0x100fe200078e0a02 */
[----:B------:R-:W-:Y:S01]  /*2130*/  ISETP.GE.AND P1, PT, R35, RZ, PT ;  /* 0x000000ff2300720c */ /* 0x000fe20003f26270 */
[----:B------:R-:W-:Y:S02]  /*2140*/  IMAD.MOV R37, RZ, RZ, -R37 ;  /* 0x000000ffff257224 */ /* 0x000fe400078e0a25 */
[----:B------:R-:W-:Y:S01]  /*2150*/  @!P5 IMAD.IADD R34, R34, 0x1, -R2 ;  /* 0x000000012222d824 */ /* 0x000fe200078e0a02 */
[----:B------:R-:W-:Y:S01]  /*2160*/  ISETP.GT.U32.AND P3, PT, R2, R32, PT ;  /* 0x000000200200720c */ /* 0x000fe20003f64070 */
[----:B------:R-:W-:-:S03]  /*2170*/  IMAD.HI.U32 R35, R4, R55, RZ ;  /* 0x0000003704237227 */ /* 0x000fc600078e00ff */
[C---:B------:R-:W-:Y:S01]  /*2180*/  ISETP.GT.U32.AND P5, PT, R2.reuse, R34, PT ;  /* 0x000000220200720c */ /* 0x040fe20003fa4070 */
[----:B------:R-:W-:Y:S02]  /*2190*/  IMAD.MOV R35, RZ, RZ, -R35 ;  /* 0x000000ffff237224 */ /* 0x000fe400078e0a23 */
[----:B------:R-:W-:Y:S02]  /*21a0*/  @!P6 IMAD.IADD R33, R33, 0x1, -R2 ;  /* 0x000000012121e824 */ /* 0x000fe400078e0a02 */
[----:B------:R-:W-:Y:S01]  /*21b0*/  IMAD R35, R2, R35, R55 ;  /* 0x0000002302237224 */ /* 0x000fe200078e0237 */
[----:B------:R-:W-:Y:S01]  /*21c0*/  IABS R55, R58 ;  /* 0x0000003a00377213 */ /* 0x000fe20000000000 */
[----:B------:R-:W-:Y:S01]  /*21d0*/  IMAD.HI.U32 R36, R4, R39, RZ ;  /* 0x0000002704247227 */ /* 0x000fe200078e00ff */
[----:B------:R-:W-:-:S03]  /*21e0*/  ISETP.GT.U32.AND P6, PT, R2, R33, PT ;  /* 0x000000210200720c */ /* 0x000fc60003fc4070 */
[----:B------:R-:W-:Y:S02]  /*21f0*/  IMAD R37, R2, R37, R41 ;  /* 0x0000002502257224 */ /* 0x000fe400078e0229 */
[----:B------:R-:W-:Y:S01]  /*2200*/  @!P3 IMAD.IADD R32, R32, 0x1, -R2 ;  /* 0x000000012020b824 */ /* 0x000fe200078e0a02 */
[----:B------:R-:W-:Y:S01]  /*2210*/  ISETP.GT.U32.AND P3, PT, R2, R35, PT ;  /* 0x000000230200720c */ /* 0x000fe20003f64070 */
[----:B------:R-:W-:Y:S02]  /*2220*/  IMAD.MOV R36, RZ, RZ, -R36 ;  /* 0x000000ffff247224 */ /* 0x000fe400078e0a24 */
[----:B------:R-:W-:Y:S01]  /*2230*/  @!P5 IMAD.IADD R34, R34, 0x1, -R2 ;  /* 0x000000012222d824 */ /* 0x000fe200078e0a02 */
[C---:B------:R-:W-:Y:S01]  /*2240*/  ISETP.GT.U32.AND P5, PT, R2.reuse, R37, PT ;  /* 0x000000250200720c */ /* 0x040fe20003fa4070 */
[----:B------:R-:W-:Y:S02]  /*2250*/  VIADD R56, R129, 0x1d ;  /* 0x0000001d81387836 */ /* 0x000fe40000000000 */
[----:B------:R-:W-:-:S02]  /*2260*/  IMAD R36, R2, R36, R39 ;  /* 0x0000002402247224 */ /* 0x000fc400078e0227 */
[----:B------:R-:W-:Y:S01]  /*2270*/  @!P6 IMAD.IADD R33, R33, 0x1, -R2 ;  /* 0x000000012121e824 */ /* 0x000fe200078e0a02 */
[----:B------:R-:W-:Y:S01]  /*2280*/  IABS R38, R56 ;  /* 0x0000003800267213 */ /* 0x000fe20000000000 */
[----:B------:R-:W-:Y:S01]  /*2290*/  @!P0 IMAD.MOV R32, RZ, RZ, -R32 ;  /* 0x000000ffff208224 */ /* 0x000fe200078e0a20 */
[----:B------:R-:W-:Y:S01]  /*22a0*/  ISETP.GT.U32.AND P6, PT, R2, R36, PT ;  /* 0x000000240200720c */ /* 0x000fe20003fc4070 */
[----:B------:R-:W-:Y:S01]  /*22b0*/  IMAD.HI.U32 R39, R4, R55, RZ ;  /* 0x0000003704277227 */ /* 0x000fe200078e00ff */
[----:B------:R-:W-:Y:S02]  /*22c0*/  @!P3 IADD3 R35, PT, PT, R35, -R2, RZ ;  /* 0x800000022323b210 */ /* 0x000fe40007ffe0ff */
[----:B------:R-:W-:Y:S01]  /*22d0*/  ISETP.GE.AND P0, PT, R40, RZ, PT ;  /* 0x000000ff2800720c */ /* 0x000fe20003f06270 */
[----:B------:R-:W-:Y:S01]  /*22e0*/  IMAD.MOV.U32 R41, RZ, RZ, R38 ;  /* 0x000000ffff297224 */ /* 0x000fe200078e0026 */
[----:B------:R-:W-:Y:S01]  /*22f0*/  ISETP.GT.U32.AND P3, PT, R2, R35, PT ;  /* 0x000000230200720c */ /* 0x000fe20003f64070 */
[----:B------:R-:W-:-:S02]  /*2300*/  @!P5 IMAD.IADD R37, R37, 0x1, -R2 ;  /* 0x000000012525d824 */ /* 0x000fc400078e0a02 */
[----:B------:R-:W-:-:S03]  /*2310*/  IMAD.HI.U32 R38, R4, R41, RZ ;  /* 0x0000002904267227 */ /* 0x000fc600078e00ff */
[----:B------:R-:W-:Y:S01]  /*2320*/  ISETP.GT.U32.AND P5, PT, R2, R37, PT ;  /* 0x000000250200720c */ /* 0x000fe20003fa4070 */
[----:B------:R-:W-:Y:S02]  /*2330*/  IMAD.MOV R38, RZ, RZ, -R38 ;  /* 0x000000ffff267224 */ /* 0x000fe400078e0a26 */
[----:B------:R-:W-:-:S04]  /*2340*/  IMAD.HI.U32 R40, R4, R59, RZ ;  /* 0x0000003b04287227 */ /* 0x000fc800078e00ff */
[----:B------:R-:W-:Y:S01]  /*2350*/  @!P6 IMAD.IADD R36, R36, 0x1, -R2 ;  /* 0x000000012424e824 */ /* 0x000fe200078e0a02 */
[----:B------:R-:W-:Y:S01]  /*2360*/  ISETP.GE.AND P6, PT, R54, RZ, PT ;  /* 0x000000ff3600720c */ /* 0x000fe20003fc6270 */
[----:B------:R-:W-:Y:S02]  /*2370*/  IMAD.MOV R39, RZ, RZ, -R39 ;  /* 0x000000ffff277224 */ /* 0x000fe400078e0a27 */
[C---:B------:R-:W-:Y:S02]  /*2380*/  IMAD R38, R2.reuse, R38, R41 ;  /* 0x0000002602267224 */ /* 0x040fe400078e0229 */
[----:B------:R-:W-:Y:S02]  /*2390*/  IMAD.MOV R40, RZ, RZ, -R40 ;  /* 0x000000ffff287224 */ /* 0x000fe400078e0a28 */
[----:B------:R-:W-:Y:S01]  /*23a0*/  @!P4 IMAD.MOV R33, RZ, RZ, -R33 ;  /* 0x000000ffff21c224 */ /* 0x000fe200078e0a21 */
[C---:B------:R-:W-:Y:S01]  /*23b0*/  ISETP.GT.U32.AND P4, PT, R2.reuse, R36, PT ;  /* 0x000000240200720c */ /* 0x040fe20003f84070 */
[----:B------:R-:W-:-:S02]  /*23c0*/  IMAD R39, R2, R39, R55 ;  /* 0x0000002702277224 */ /* 0x000fc400078e0237 */
[--C-:B------:R-:W-:Y:S01]  /*23d0*/  @!P3 IMAD.IADD R35, R35, 0x1, -R2.reuse ;  /* 0x000000012323b824 */ /* 0x100fe200078e0a02 */
[C---:B------:R-:W-:Y:S01]  /*23e0*/  ISETP.GT.U32.AND P3, PT, R2.reuse, R38, PT ;  /* 0x000000260200720c */ /* 0x040fe20003f64070 */
[C---:B------:R-:W-:Y:S02]  /*23f0*/  IMAD R40, R2.reuse, R40, R59 ;  /* 0x0000002802287224 */ /* 0x040fe400078e023b */
[----:B------:R-:W-:Y:S01]  /*2400*/  @!P1 IMAD.MOV R35, RZ, RZ, -R35 ;  /* 0x000000ffff239224 */ /* 0x000fe200078e0a23 */
[C---:B------:R-:W-:Y:S01]  /*2410*/  ISETP.GT.U32.AND P1, PT, R2.reuse, R39, PT ;  /* 0x000000270200720c */ /* 0x040fe20003f24070 */
[----:B------:R-:W-:Y:S01]  /*2420*/  @!P5 IMAD.IADD R37, R37, 0x1, -R2 ;  /* 0x000000012525d824 */ /* 0x000fe200078e0a02 */
[----:B------:R-:W-:Y:S01]  /*2430*/  ISETP.GT.U32.AND P5, PT, R2, R40, PT ;  /* 0x000000280200720c */ /* 0x000fe20003fa4070 */
[----:B------:R-:W-:Y:S01]  /*2440*/  @!P2 IMAD.MOV R34, RZ, RZ, -R34 ;  /* 0x000000ffff22a224 */ /* 0x000fe200078e0a22 */
[----:B------:R-:W-:Y:S01]  /*2450*/  ISETP.GE.AND P2, PT, R56, RZ, PT ;  /* 0x000000ff3800720c */ /* 0x000fe20003f46270 */
[----:B------:R-:W-:-:S02]  /*2460*/  VIADD R56, R129, 0x1a ;  /* 0x0000001a81387836 */ /* 0x000fc40000000000 */
[--C-:B------:R-:W-:Y:S01]  /*2470*/  @!P4 IMAD.IADD R36, R36, 0x1, -R2.reuse ;  /* 0x000000012424c824 */ /* 0x100fe200078e0a02 */
[----:B------:R-:W-:Y:S01]  /*2480*/  ISETP.GE.AND P4, PT, R58, RZ, PT ;  /* 0x000000ff3a00720c */ /* 0x000fe20003f86270 */
[----:B------:R-:W-:Y:S01]  /*2490*/  VIADD R58, R129, 0x19 ;  /* 0x00000019813a7836 */ /* 0x000fe20000000000 */
[----:B------:R-:W-:Y:S01]  /*24a0*/  IABS R55, R56 ;  /* 0x0000003800377213 */ /* 0x000fe20000000000 */
[--C-:B------:R-:W-:Y:S01]  /*24b0*/  @!P3 IMAD.IADD R38, R38, 0x1, -R2.reuse ;  /* 0x000000012626b824 */ /* 0x100fe200078e0a02 */
[----:B------:R-:W-:Y:S01]  /*24c0*/  ISETP.GE.AND P3, PT, R60, RZ, PT ;  /* 0x000000ff3c00720c */ /* 0x000fe20003f66270 */
[--C-:B------:R-:W-:Y:S01]  /*24d0*/  @!P1 IMAD.IADD R39, R39, 0x1, -R2.reuse ;  /* 0x0000000127279824 */ /* 0x100fe200078e0a02 */
[----:B------:R-:W-:Y:S01]  /*24e0*/  IABS R59, R58 ;  /* 0x0000003a003b7213 */ /* 0x000fe20000000000 */
[----:B------:R-:W-:Y:S01]  /*24f0*/  @!P5 IMAD.IADD R40, R40, 0x1, -R2 ;  /* 0x000000012828d824 */ /* 0x000fe200078e0a02 */
[----:B------:R-:W-:Y:S01]  /*2500*/  ISETP.GT.U32.AND P1, PT, R2, R38, PT ;  /* 0x000000260200720c */ /* 0x000fe20003f24070 */
[----:B------:R-:W-:Y:S01]  /*2510*/  IMAD.HI.U32 R41, R4, R55, RZ ;  /* 0x0000003704297227 */ /* 0x000fe200078e00ff */
[----:B------:R-:W-:-:S03]  /*2520*/  ISETP.GT.U32.AND P5, PT, R2, R39, PT ;  /* 0x000000270200720c */ /* 0x000fc60003fa4070 */
[----:B------:R-:W-:Y:S01]  /*2530*/  @!P0 IMAD.MOV R36, RZ, RZ, -R36 ;  /* 0x000000ffff248224 */ /* 0x000fe200078e0a24 */
[----:B------:R-:W-:Y:S01]  /*2540*/  ISETP.GT.U32.AND P0, PT, R2, R40, PT ;  /* 0x000000280200720c */ /* 0x000fe20003f04070 */
[----:B------:R-:W-:Y:S02]  /*2550*/  IMAD.MOV R41, RZ, RZ, -R41 ;  /* 0x000000ffff297224 */ /* 0x000fe400078e0a29 */
[----:B------:R-:W-:-:S04]  /*2560*/  IMAD.HI.U32 R54, R4, R59, RZ ;  /* 0x0000003b04367227 */ /* 0x000fc800078e00ff */
[----:B------:R-:W-:Y:S02]  /*2570*/  IMAD R41, R2, R41, R55 ;  /* 0x0000002902297224 */ /* 0x000fe400078e0237 */
[----:B------:R-:W-:Y:S02]  /*2580*/  IMAD.MOV R54, RZ, RZ, -R54 ;  /* 0x000000ffff367224 */ /* 0x000fe400078e0a36 */
[----:B------:R-:W-:Y:S02]  /*2590*/  VIADD R60, R129, 0x18 ;  /* 0x00000018813c7836 */ /* 0x000fe40000000000 */
[--C-:B------:R-:W-:Y:S01]  /*25a0*/  @!P1 IMAD.IADD R38, R38, 0x1, -R2.reuse ;  /* 0x0000000126269824 */ /* 0x100fe200078e0a02 */
[C---:B------:R-:W-:Y:S01]  /*25b0*/  ISETP.GT.U32.AND P1, PT, R2.reuse, R41, PT ;  /* 0x000000290200720c */ /* 0x040fe20003f24070 */
[----:B------:R-:W-:Y:S01]  /*25c0*/  IMAD R54, R2, R54, R59 ;  /* 0x0000003602367224 */ /* 0x000fe200078e023b */
[----:B------:R-:W-:Y:S01]  /*25d0*/  IABS R61, R60 ;  /* 0x0000003c003d7213 */ /* 0x000fe20000000000 */
[----:B------:R-:W-:-:S02]  /*25e0*/  @!P0 IMAD.IADD R40, R40, 0x1, -R2 ;  /* 0x0000000128288824 */ /* 0x000fc400078e0a02 */
[----:B------:R-:W-:Y:S01]  /*25f0*/  @!P5 IMAD.IADD R39, R39, 0x1, -R2 ;  /* 0x000000012727d824 */ /* 0x000fe200078e0a02 */
[----:B------:R-:W-:Y:S01]  /*2600*/  ISETP.GT.U32.AND P0, PT, R2, R54, PT ;  /* 0x000000360200720c */ /* 0x000fe20003f04070 */
[----:B------:R-:W-:Y:S01]  /*2610*/  IMAD.HI.U32 R55, R4, R61, RZ ;  /* 0x0000003d04377227 */ /* 0x000fe200078e00ff */
[----:B------:R-:W-:-:S03]  /*2620*/  ISETP.GE.AND P5, PT, R56, RZ, PT ;  /* 0x000000ff3800720c */ /* 0x000fc60003fa6270 */
[----:B------:R-:W-:-:S04]  /*2630*/  IMAD.HI.U32 R56, R4, R63, RZ ;  /* 0x0000003f04387227 */ /* 0x000fc800078e00ff */
[----:B------:R-:W-:Y:S02]  /*2640*/  IMAD.MOV R55, RZ, RZ, -R55 ;  /* 0x000000ffff377224 */ /* 0x000fe400078e0a37 */
[----:B------:R-:W-:Y:S01]  /*2650*/  @!P1 IMAD.IADD R41, R41, 0x1, -R2 ;  /* 0x0000000129299824 */ /* 0x000fe200078e0a02 */
[----:B------:R-:W-:Y:S01]  /*2660*/  ISETP.GE.AND P1, PT, R58, RZ, PT ;  /* 0x000000ff3a00720c */ /* 0x000fe20003f26270 */
[----:B------:R-:W-:Y:S02]  /*2670*/  IMAD.MOV R56, RZ, RZ, -R56 ;  /* 0x000000ffff387224 */ /* 0x000fe400078e0a38 */
[----:B------:R-:W-:Y:S01]  /*2680*/  IMAD R55, R2, R55, R61 ;  /* 0x0000003702377224 */ /* 0x000fe200078e023d */
[----:B------:R-:W-:Y:S01]  /*2690*/  IABS R61, R64 ;  /* 0x00000040003d7213 */ /* 0x000fe20000000000 */
[----:B------:R-:W-:Y:S01]  /*26a0*/  @!P0 IMAD.IADD R54, R54, 0x1, -R2 ;  /* 0x0000000136368824 */ /* 0x000fe200078e0a02 */
[C---:B------:R-:W-:Y:S01]  /*26b0*/  ISETP.GT.U32.AND P0, PT, R2.reuse, R41, PT ;  /* 0x000000290200720c */ /* 0x040fe20003f04070 */
[C---:B------:R-:W-:Y:S01]  /*26c0*/  IMAD R56, R2.reuse, R56, R63 ;  /* 0x0000003802387224 */ /* 0x040fe200078e023f */
[----:B------:R-:W-:Y:S01]  /*26d0*/  IABS R63, R66 ;  /* 0x00000042003f7213 */ /* 0x000fe20000000000 */
[----:B------:R-:W-:Y:S01]  /*26e0*/  @!P6 IMAD.MOV R37, RZ, RZ, -R37 ;  /* 0x000000ffff25e224 */ /* 0x000fe200078e0a25 */
[C---:B------:R-:W-:Y:S01]  /*26f0*/  ISETP.GT.U32.AND P6, PT, R2.reuse, R55, PT ;  /* 0x000000370200720c */ /* 0x040fe20003fc4070 */
[----:B------:R-:W-:Y:S01]  /*2700*/  @!P2 IMAD.MOV R38, RZ, RZ, -R38 ;  /* 0x000000ffff26a224 */ /* 0x000fe200078e0a26 */
[----:B------:R-:W-:Y:S01]  /*2710*/  ISETP.GT.U32.AND P2, PT, R2, R54, PT ;  /* 0x000000360200720c */ /* 0x000fe20003f44070 */
[----:B------:R-:W-:-:S04]  /*2720*/  IMAD.HI.U32 R58, R4, R61, RZ ;  /* 0x0000003d043a7227 */ /* 0x000fc800078e00ff */
[----:B------:R-:W-:Y:S01]  /*2730*/  @!P4 IMAD.MOV R39, RZ, RZ, -R39 ;  /* 0x000000ffff27c224 */ /* 0x000fe200078e0a27 */
[----:B------:R-:W-:Y:S01]  /*2740*/  ISETP.GT.U32.AND P4, PT, R2, R56, PT ;  /* 0x000000380200720c */ /* 0x000fe20003f84070 */
[----:B------:R-:W-:-:S04]  /*2750*/  IMAD.HI.U32 R59, R4, R63, RZ ;  /* 0x0000003f043b7227 */ /* 0x000fc800078e00ff */
[----:B------:R-:W-:Y:S02]  /*2760*/  IMAD.MOV R58, RZ, RZ, -R58 ;  /* 0x000000ffff3a7224 */ /* 0x000fe400078e0a3a */
[----:B------:R-:W-:Y:S01]  /*2770*/  @!P3 IMAD.MOV R40, RZ, RZ, -R40 ;  /* 0x000000ffff28b224 */ /* 0x000fe200078e0a28 */
[----:B------:R-:W-:Y:S01]  /*2780*/  ISETP.GE.AND P3, PT, R60, RZ, PT ;  /* 0x000000ff3c00720c */ /* 0x000fe20003f66270 */
[----:B------:R-:W-:Y:S02]  /*2790*/  IMAD.MOV R60, RZ, RZ, -R59 ;  /* 0x000000ffff3c7224 */ /* 0x000fe400078e0a3b */
[--C-:B------:R-:W-:Y:S01]  /*27a0*/  @!P0 IMAD.IADD R41, R41, 0x1, -R2.reuse ;  /* 0x0000000129298824 */ /* 0x100fe200078e0a02 */
[----:B------:R-:W-:Y:S01]  /*27b0*/  ISETP.GE.AND P0, PT, R62, RZ, PT ;  /* 0x000000ff3e00720c */ /* 0x000fe20003f06270 */
[----:B------:R-:W-:Y:S02]  /*27c0*/  IMAD R59, R2, R58, R61 ;  /* 0x0000003a023b7224 */ /* 0x000fe400078e023d */
[--C-:B------:R-:W-:Y:S01]  /*27d0*/  @!P2 IMAD.IADD R54, R54, 0x1, -R2.reuse ;  /* 0x000000013636a824 */ /* 0x100fe200078e0a02 */
[----:B------:R-:W-:Y:S01]  /*27e0*/  ISETP.GE.AND P2, PT, R64, RZ, PT ;  /* 0x000000ff4000720c */ /* 0x000fe20003f46270 */
[----:B------:R-:W-:-:S02]  /*27f0*/  @!P6 IMAD.IADD R55, R55, 0x1, -R2 ;  /* 0x000000013737e824 */ /* 0x000fc400078e0a02 */
[C---:B------:R-:W-:Y:S02]  /*2800*/  IMAD R61, R2.reuse, R60, R63 ;  /* 0x0000003c023d7224 */ /* 0x040fe400078e023f */
[----:B------:R-:W-:Y:S01]  /*2810*/  @!P5 IMAD.MOV R41, RZ, RZ, -R41 ;  /* 0x000000ffff29d224 */ /* 0x000fe200078e0a29 */
[----:B------:R-:W-:Y:S01]  /*2820*/  ISETP.GT.U32.AND P5, PT, R2, R59, PT ;  /* 0x0000003b0200720c */ /* 0x000fe20003fa4070 */
[----:B------:R-:W-:Y:S01]  /*2830*/  @!P4 IMAD.IADD R56, R56, 0x1, -R2 ;  /* 0x000000013838c824 */ /* 0x000fe200078e0a02 */
[C---:B------:R-:W-:Y:S01]  /*2840*/  ISETP.GT.U32.AND P6, PT, R2.reuse, R55, PT ;  /* 0x000000370200720c */ /* 0x040fe20003fc4070 */
[----:B------:R-:W-:Y:S01]  /*2850*/  @!P1 IMAD.MOV R54, RZ, RZ, -R54 ;  /* 0x000000ffff369224 */ /* 0x000fe200078e0a36 */
[C---:B------:R-:W-:Y:S01]  /*2860*/  ISETP.GT.U32.AND P1, PT, R2.reuse, R61, PT ;  /* 0x0000003d0200720c */ /* 0x040fe20003f24070 */
[C---:B------:R-:W-:Y:S01]  /*2870*/  VIADD R60, R129.reuse, 0x14 ;  /* 0x00000014813c7836 */ /* 0x040fe20000000000 */
[----:B------:R-:W-:Y:S01]  /*2880*/  ISETP.GT.U32.AND P4, PT, R2, R56, PT ;  /* 0x000000380200720c */ /* 0x000fe20003f84070 */
[----:B------:R-:W-:-:S02]  /*2890*/  VIADD R62, R129, 0x13 ;  /* 0x00000013813e7836 */ /* 0x000fc40000000000 */
[C---:B------:R-:W-:Y:S01]  /*28a0*/  VIADD R64, R129.reuse, 0x12 ;  /* 0x0000001281407836 */ /* 0x040fe20000000000 */
[----:B------:R-:W-:Y:S01]  /*28b0*/  IABS R63, R60 ;  /* 0x0000003c003f7213 */ /* 0x000fe20000000000 */
[----:B------:R-:W-:Y:S01]  /*28c0*/  VIADD R76, R129, 0x9 ;  /* 0x00000009814c7836 */ /* 0x000fe20000000000 */
[----:B------:R-:W-:Y:S01]  /*28d0*/  IABS R65, R62 ;  /* 0x0000003e00417213 */ /* 0x000fe20000000000 */
[--C-:B------:R-:W-:Y:S01]  /*28e0*/  @!P5 IMAD.IADD R59, R59, 0x1, -R2.reuse ;  /* 0x000000013b3bd824 */ /* 0x100fe200078e0a02 */
[----:B------:R-:W-:Y:S01]  /*28f0*/  IABS R67, R64 ;  /* 0x0000004000437213 */ /* 0x000fe20000000000 */
[--C-:B------:R-:W-:Y:S01]  /*2900*/  @!P6 IMAD.IADD R55, R55, 0x1, -R2.reuse ;  /* 0x000000013737e824 */ /* 0x100fe200078e0a02 */
[----:B------:R-:W-:Y:S01]  /*2910*/  ISETP.GE.AND P6, PT, R66, RZ, PT ;  /* 0x000000ff4200720c */ /* 0x000fe20003fc6270 */
[----:B------:R-:W-:Y:S01]  /*2920*/  @!P1 IMAD.IADD R61, R61, 0x1, -R2 ;  /* 0x000000013d3d9824 */ /* 0x000fe200078e0a02 */
[----:B------:R-:W-:Y:S01]  /*2930*/  ISETP.GT.U32.AND P5, PT, R2, R59, PT ;  /* 0x0000003b0200720c */ /* 0x000fe20003fa4070 */
[----:B------:R-:W-:Y:S01]  /*2940*/  IMAD.HI.U32 R58, R4, R63, RZ ;  /* 0x0000003f043a7227 */ /* 0x000fe200078e00ff */
[----:B------:R-:W-:-:S02]  /*2950*/  ISETP.GE.AND P1, PT, R62, RZ, PT ;  /* 0x000000ff3e00720c */ /* 0x000fc40003f26270 */
[----:B------:R-:W-:Y:S01]  /*2960*/  IABS R85, R76 ;  /* 0x0000004c00557213 */ /* 0x000fe20000000000 */
[----:B------:R-:W-:Y:S01]  /*2970*/  @!P4 IMAD.IADD R56, R56, 0x1, -R2 ;  /* 0x000000013838c824 */ /* 0x000fe200078e0a02 */
[----:B------:R-:W-:Y:S01]  /*2980*/  ISETP.GE.AND P4, PT, R60, RZ, PT ;  /* 0x000000ff3c00720c */ /* 0x000fe20003f86270 */
[----:B------:R-:W-:-:S04]  /*2990*/  IMAD.HI.U32 R60, R4, R65, RZ ;  /* 0x00000041043c7227 */ /* 0x000fc800078e00ff */
[----:B------:R-:W-:Y:S01]  /*29a0*/  @!P3 IMAD.MOV R55, RZ, RZ, -R55 ;  /* 0x000000ffff37b224 */ /* 0x000fe200078e0a37 */
[----:B------:R-:W-:Y:S01]  /*29b0*/  ISETP.GT.U32.AND P3, PT, R2, R61, PT ;  /* 0x0000003d0200720c */ /* 0x000fe20003f64070 */
[----:B------:R-:W-:Y:S01]  /*29c0*/  IMAD.MOV R58, RZ, RZ, -R58 ;  /* 0x000000ffff3a7224 */ /* 0x000fe200078e0a3a */
[----:B------:R-:W-:Y:S01]  /*29d0*/  IADD3 R60, PT, PT, -R60, RZ, RZ ;  /* 0x000000ff3c3c7210 */ /* 0x000fe20007ffe1ff */
[----:B------:R-:W-:Y:S02]  /*29e0*/  @!P5 IMAD.IADD R59, R59, 0x1, -R2 ;  /* 0x000000013b3bd824 */ /* 0x000fe400078e0a02 */
[C---:B------:R-:W-:Y:S02]  /*29f0*/  IMAD R63, R2.reuse, R58, R63 ;  /* 0x0000003a023f7224 */ /* 0x040fe400078e023f */
[C---:B------:R-:W-:Y:S02]  /*2a00*/  IMAD R65, R2.reuse, R60, R65 ;  /* 0x0000003c02417224 */ /* 0x040fe400078e0241 */
[----:B------:R-:W-:Y:S01]  /*2a10*/  VIADD R62, R129, 0x11 ;  /* 0x00000011813e7836 */ /* 0x000fe20000000000 */
[----:B------:R-:W-:Y:S01]  /*2a20*/  ISETP.GT.U32.AND P5, PT, R2, R63, PT ;  /* 0x0000003f0200720c */ /* 0x000fe20003fa4070 */
[----:B------:R-:W-:-:S03]  /*2a30*/  IMAD.HI.U32 R58, R4, R67, RZ ;  /* 0x00000043043a7227 */ /* 0x000fc600078e00ff */
[----:B------:R-:W-:Y:S01]  /*2a40*/  IABS R69, R62 ;  /* 0x0000003e00457213 */ /* 0x000fe20000000000 */
[----:B------:R-:W-:Y:S01]  /*2a50*/  @!P3 IMAD.IADD R61, R61, 0x1, -R2 ;  /* 0x000000013d3db824 */ /* 0x000fe200078e0a02 */
[C---:B------:R-:W-:Y:S01]  /*2a60*/  ISETP.GT.U32.AND P3, PT, R2.reuse, R65, PT ;  /* 0x000000410200720c */ /* 0x040fe20003f64070 */
[----:B------:R-:W-:Y:S02]  /*2a70*/  IMAD.MOV R58, RZ, RZ, -R58 ;  /* 0x000000ffff3a7224 */ /* 0x000fe400078e0a3a */
[----:B------:R-:W-:Y:S02]  /*2a80*/  @!P2 IMAD.MOV R59, RZ, RZ, -R59 ;  /* 0x000000ffff3ba224 */ /* 0x000fe400078e0a3b */
[----:B------:R-:W-:Y:S02]  /*2a90*/  IMAD R67, R2, R58, R67 ;  /* 0x0000003a02437224 */ /* 0x000fe400078e0243 */
[----:B------:R-:W-:Y:S02]  /*2aa0*/  @!P5 IMAD.IADD R63, R63, 0x1, -R2 ;  /* 0x000000013f3fd824 */ /* 0x000fe400078e0a02 */
[----:B------:R-:W-:Y:S01]  /*2ab0*/  IMAD.HI.U32 R58, R4, R69, RZ ;  /* 0x00000045043a7227 */ /* 0x000fe200078e00ff */
[----:B------:R-:W-:-:S03]  /*2ac0*/  ISETP.GT.U32.AND P5, PT, R2, R67, PT ;  /* 0x000000430200720c */ /* 0x000fc60003fa4070 */
[----:B------:R-:W-:Y:S01]  /*2ad0*/  @!P3 IMAD.IADD R65, R65, 0x1, -R2 ;  /* 0x000000014141b824 */ /* 0x000fe200078e0a02 */
[C---:B------:R-:W-:Y:S01]  /*2ae0*/  ISETP.GT.U32.AND P3, PT, R2.reuse, R63, PT ;  /* 0x0000003f0200720c */ /* 0x040fe20003f64070 */
[----:B------:R-:W-:Y:S02]  /*2af0*/  IMAD.MOV R58, RZ, RZ, -R58 ;  /* 0x000000ffff3a7224 */ /* 0x000fe400078e0a3a */
[----:B------:R-:W-:Y:S01]  /*2b00*/  VIADD R66, R129, 0x10 ;  /* 0x0000001081427836 */ /* 0x000fe20000000000 */
[C---:B------:R-:W-:Y:S01]  /*2b10*/  ISETP.GT.U32.AND P2, PT, R2.reuse, R65, PT ;  /* 0x000000410200720c */ /* 0x040fe20003f44070 */
[----:B------:R-:W-:Y:S02]  /*2b20*/  IMAD R69, R2, R58, R69 ;  /* 0x0000003a02457224 */ /* 0x000fe400078e0245 */
[----:B------:R-:W-:Y:S01]  /*2b30*/  IMAD.HI.U32 R58, R4, R73, RZ ;  /* 0x00000049043a7227 */ /* 0x000fe200078e00ff */
[----:B------:R-:W-:-:S03]  /*2b40*/  IABS R71, R66 ;  /* 0x0000004200477213 */ /* 0x000fc60000000000 */
[----:B------:R-:W-:Y:S02]  /*2b50*/  IMAD.MOV R58, RZ, RZ, -R58 ;  /* 0x000000ffff3a7224 */ /* 0x000fe400078e0a3a */
[----:B------:R-:W-:Y:S01]  /*2b60*/  @!P3 IMAD.IADD R63, R63, 0x1, -R2 ;  /* 0x000000013f3fb824 */ /* 0x000fe200078e0a02 */
[----:B------:R-:W-:Y:S01]  /*2b70*/  ISETP.GT.U32.AND P3, PT, R2, R69, PT ;  /* 0x000000450200720c */ /* 0x000fe20003f64070 */
[----:B------:R-:W-:-:S04]  /*2b80*/  IMAD.HI.U32 R60, R4, R71, RZ ;  /* 0x00000047043c7227 */ /* 0x000fc800078e00ff */
[----:B------:R-:W-:Y:S01]  /*2b90*/  @!P2 IMAD.IADD R65, R65, 0x1, -R2 ;  /* 0x000000014141a824 */ /* 0x000fe200078e0a02 */
[----:B------:R-:W-:Y:S01]  /*2ba0*/  ISETP.GE.AND P2, PT, R66, RZ, PT ;  /* 0x000000ff4200720c */ /* 0x000fe20003f46270 */
[----:B------:R-:W-:Y:S02]  /*2bb0*/  IMAD.MOV R60, RZ, RZ, -R60 ;  /* 0x000000ffff3c7224 */ /* 0x000fe400078e0a3c */
[----:B------:R-:W-:Y:S02]  /*2bc0*/  VIADD R66, R129, 0xd ;  /* 0x0000000d81427836 */ /* 0x000fe40000000000 */
[C---:B------:R-:W-:Y:S02]  /*2bd0*/  IMAD R71, R2.reuse, R60, R71 ;  /* 0x0000003c02477224 */ /* 0x040fe400078e0247 */
[----:B------:R-:W-:Y:S01]  /*2be0*/  @!P3 IMAD.IADD R69, R69, 0x1, -R2 ;  /* 0x000000014545b824 */ /* 0x000fe200078e0a02 */
[----:B------:R-:W-:Y:S01]  /*2bf0*/  IABS R77, R66 ;  /* 0x00000042004d7213 */ /* 0x000fe20000000000 */
[----:B------:R-:W-:-:S02]  /*2c00*/  IMAD R73, R2, R58, R73 ;  /* 0x0000003a02497224 */ /* 0x000fc400078e0249 */
[----:B------:R-:W-:Y:S01]  /*2c10*/  IMAD.HI.U32 R60, R4, R75, RZ ;  /* 0x0000004b043c7227 */ /* 0x000fe200078e00ff */
[----:B------:R-:W-:-:S03]  /*2c20*/  ISETP.GT.U32.AND P3, PT, R2, R69, PT ;  /* 0x000000450200720c */ /* 0x000fc60003f64070 */
[----:B------:R-:W-:Y:S02]  /*2c30*/  IMAD.MOV R60, RZ, RZ, -R60 ;  /* 0x000000ffff3c7224 */ /* 0x000fe400078e0a3c */
[----:B------:R-:W-:-:S04]  /*2c40*/  IMAD.HI.U32 R58, R4, R77, RZ ;  /* 0x0000004d043a7227 */ /* 0x000fc800078e00ff */
[----:B------:R-:W-:Y:S01]  /*2c50*/  @!P4 IMAD.MOV R63, RZ, RZ, -R63 ;  /* 0x000000ffff3fc224 */ /* 0x000fe200078e0a3f */
[C---:B------:R-:W-:Y:S01]  /*2c60*/  ISETP.GT.U32.AND P4, PT, R2.reuse, R71, PT ;  /* 0x000000470200720c */ /* 0x040fe20003f84070 */
[C---:B------:R-:W-:Y:S02]  /*2c70*/  IMAD R75, R2.reuse, R60, R75 ;  /* 0x0000003c024b7224 */ /* 0x040fe400078e024b */
[----:B------:R-:W-:Y:S01]  /*2c80*/  @!P3 IMAD.IADD R69, R69, 0x1, -R2 ;  /* 0x000000014545b824 */ /* 0x000fe200078e0a02 */
[C---:B------:R-:W-:Y:S01]  /*2c90*/  ISETP.GT.U32.AND P3, PT, R2.reuse, R73, PT ;  /* 0x000000490200720c */ /* 0x040fe20003f64070 */
[----:B------:R-:W-:Y:S02]  /*2ca0*/  IMAD.MOV R60, RZ, RZ, -R58 ;  /* 0x000000ffff3c7224 */ /* 0x000fe400078e0a3a */
[----:B------:R-:W-:Y:S02]  /*2cb0*/  @!P5 IMAD.IADD R67, R67, 0x1, -R2 ;  /* 0x000000014343d824 */ /* 0x000fe400078e0a02 */
[----:B------:R-:W-:-:S02]  /*2cc0*/  IMAD R77, R2, R60, R77 ;  /* 0x0000003c024d7224 */ /* 0x000fc400078e024d */
[----:B------:R-:W-:Y:S01]  /*2cd0*/  @!P6 IMAD.MOV R61, RZ, RZ, -R61 ;  /* 0x000000ffff3de224 */ /* 0x000fe200078e0a3d */
[----:B------:R-:W-:Y:S01]  /*2ce0*/  ISETP.GT.U32.AND P5, PT, R2, R67, PT ;  /* 0x000000430200720c */ /* 0x000fe20003fa4070 */
[----:B------:R-:W-:Y:S01]  /*2cf0*/  @!P4 IMAD.IADD R71, R71, 0x1, -R2 ;  /* 0x000000014747c824 */ /* 0x000fe200078e0a02 */
[----:B------:R-:W-:Y:S01]  /*2d00*/  ISETP.GE.AND P6, PT, R62, RZ, PT ;  /* 0x000000ff3e00720c */ /* 0x000fe20003fc6270 */
[----:B------:R-:W-:-:S03]  /*2d10*/  IMAD.HI.U32 R62, R4, R83, RZ ;  /* 0x00000053043e7227 */ /* 0x000fc600078e00ff */
[C---:B------:R-:W-:Y:S01]  /*2d20*/  ISETP.GT.U32.AND P4, PT, R2.reuse, R71, PT ;  /* 0x000000470200720c */ /* 0x040fe20003f84070 */
[----:B------:R-:W-:Y:S01]  /*2d30*/  @!P3 IMAD.IADD R73, R73, 0x1, -R2 ;  /* 0x000000014949b824 */ /* 0x000fe200078e0a02 */
[----:B------:R-:W-:Y:S01]  /*2d40*/  ISETP.GT.U32.AND P3, PT, R2, R77, PT ;  /* 0x0000004d0200720c */ /* 0x000fe20003f64070 */
[----:B------:R-:W-:Y:S02]  /*2d50*/  IMAD.MOV R62, RZ, RZ, -R62 ;  /* 0x000000ffff3e7224 */ /* 0x000fe400078e0a3e */
[----:B------:R-:W-:-:S04]  /*2d60*/  IMAD.HI.U32 R60, R4, R81, RZ ;  /* 0x00000051043c7227 */ /* 0x000fc800078e00ff */
[--C-:B------:R-:W-:Y:S01]  /*2d70*/  @!P5 IMAD.IADD R67, R67, 0x1, -R2.reuse ;  /* 0x000000014343d824 */ /* 0x100fe200078e0a02 */
[----:B------:R-:W-:Y:S01]  /*2d80*/  ISETP.GE.AND P5, PT, R68, RZ, PT ;  /* 0x000000ff4400720c */ /* 0x000fe20003fa6270 */
[----:B------:R-:W-:Y:S02]  /*2d90*/  VIADD R68, R129, 0xc ;  /* 0x0000000c81447836 */ /* 0x000fe40000000000 */
[--C-:B------:R-:W-:Y:S01]  /*2da0*/  @!P4 IMAD.IADD R71, R71, 0x1, -R2.reuse ;  /* 0x000000014747c824 */ /* 0x100fe200078e0a02 */
[C---:B------:R-:W-:Y:S01]  /*2db0*/  ISETP.GT.U32.AND P4, PT, R2.reuse, R75, PT ;  /* 0x0000004b0200720c */ /* 0x040fe20003f84070 */
[----:B------:R-:W-:Y:S01]  /*2dc0*/  @!P3 IMAD.IADD R77, R77, 0x1, -R2 ;  /* 0x000000014d4db824 */ /* 0x000fe200078e0a02 */
[----:B------:R-:W-:Y:S01]  /*2dd0*/  IABS R79, R68 ;  /* 0x00000044004f7213 */ /* 0x000fe20000000000 */
[C---:B------:R-:W-:Y:S02]  /*2de0*/  IMAD R83, R2.reuse, R62, R83 ;  /* 0x0000003e02537224 */ /* 0x040fe400078e0253 */
[----:B------:R-:W-:Y:S01]  /*2df0*/  IMAD.MOV R60, RZ, RZ, -R60 ;  /* 0x000000ffff3c7224 */ /* 0x000fe200078e0a3c */
[----:B------:R-:W-:Y:S01]  /*2e00*/  ISETP.GT.U32.AND P3, PT, R2, R77, PT ;  /* 0x0000004d0200720c */ /* 0x000fe20003f64070 */
[----:B------:R-:W-:-:S04]  /*2e10*/  IMAD.HI.U32 R58, R4, R79, RZ ;  /* 0x0000004f043a7227 */ /* 0x000fc800078e00ff */
[----:B------:R-:W-:Y:S02]  /*2e20*/  IMAD.MOV R58, RZ, RZ, -R58 ;  /* 0x000000ffff3a7224 */ /* 0x000fe400078e0a3a */
[----:B------:R-:W-:Y:S01]  /*2e30*/  @!P4 IMAD.IADD R75, R75, 0x1, -R2 ;  /* 0x000000014b4bc824 */ /* 0x000fe200078e0a02 */
[C---:B------:R-:W-:Y:S01]  /*2e40*/  ISETP.GT.U32.AND P4, PT, R2.reuse, R73, PT ;  /* 0x000000490200720c */ /* 0x040fe20003f84070 */
[----:B------:R-:W-:Y:S02]  /*2e50*/  IMAD R79, R2, R58, R79 ;  /* 0x0000003a024f7224 */ /* 0x000fe400078e024f */
[----:B------:R-:W-:-:S04]  /*2e60*/  IMAD.HI.U32 R58, R4, R87, RZ ;  /* 0x00000057043a7227 */ /* 0x000fc800078e00ff */
[----:B------:R-:W-:Y:S01]  /*2e70*/  @!P3 IMAD.IADD R77, R77, 0x1, -R2 ;  /* 0x000000014d4db824 */ /* 0x000fe200078e0a02 */
[C---:B------:R-:W-:Y:S01]  /*2e80*/  ISETP.GT.U32.AND P3, PT, R2.reuse, R83, PT ;  /* 0x000000530200720c */ /* 0x040fe20003f64070 */
[C---:B------:R-:W-:Y:S02]  /*2e90*/  IMAD R81, R2.reuse, R60, R81 ;  /* 0x0000003c02517224 */ /* 0x040fe400078e0251 */
[----:B------:R-:W-:Y:S02]  /*2ea0*/  IMAD.MOV R60, RZ, RZ, -R58 ;  /* 0x000000ffff3c7224 */ /* 0x000fe400078e0a3a */
[----:B------:R-:W-:Y:S01]  /*2eb0*/  @!P1 IMAD.MOV R65, RZ, RZ, -R65 ;  /* 0x000000ffff419224 */ /* 0x000fe200078e0a41 */
[C---:B------:R-:W-:Y:S01]  /*2ec0*/  ISETP.GT.U32.AND P1, PT, R2.reuse, R75, PT ;  /* 0x0000004b0200720c */ /* 0x040fe20003f24070 */
[----:B------:R-:W-:Y:S02]  /*2ed0*/  IMAD R87, R2, R60, R87 ;  /* 0x0000003c02577224 */ /* 0x000fe400078e0257 */
[----:B------:R-:W-:-:S04]  /*2ee0*/  IMAD.HI.U32 R58, R4, R89, RZ ;  /* 0x00000059043a7227 */ /* 0x000fc800078e00ff */
[----:B------:R-:W-:Y:S01]  /*2ef0*/  @!P3 IADD3 R83, PT, PT, R83, -R2, RZ ;  /* 0x800000025353b210 */ /* 0x000fe20007ffe0ff */
[----:B------:R-:W-:Y:S01]  /*2f00*/  @!P0 IMAD.MOV R56, RZ, RZ, -R56 ;  /* 0x000000ffff388224 */ /* 0x000fe200078e0a38 */
[----:B------:R-:W-:Y:S01]  /*2f10*/  ISETP.GT.U32.AND P3, PT, R2, R87, PT ;  /* 0x000000570200720c */ /* 0x000fe20003f64070 */
[----:B------:R-:W-:Y:S01]  /*2f20*/  @!P4 IMAD.IADD R73, R73, 0x1, -R2 ;  /* 0x000000014949c824 */ /* 0x000fe200078e0a02 */
[----:B------:R-:W-:Y:S01]  /*2f30*/  ISETP.GE.AND P0, PT, R64, RZ, PT ;  /* 0x000000ff4000720c */ /* 0x000fe20003f06270 */
[----:B------:R-:W-:Y:S01]  /*2f40*/  IMAD.HI.U32 R64, R4, R85, RZ ;  /* 0x0000005504407227 */ /* 0x000fe200078e00ff */
[----:B------:R-:W-:-:S03]  /*2f50*/  ISETP.GT.U32.AND P4, PT, R2, R79, PT ;  /* 0x0000004f0200720c */ /* 0x000fc60003f84070 */
[----:B------:R-:W-:Y:S02]  /*2f60*/  VIADD R82, R129, 0x6 ;  /* 0x0000000681527836 */ /* 0x000fe40000000000 */
[----:B------:R-:W-:Y:S02]  /*2f70*/  IMAD.MOV R58, RZ, RZ, -R58 ;  /* 0x000000ffff3a7224 */ /* 0x000fe400078e0a3a */
[----:B------:R-:W-:Y:S01]  /*2f80*/  IMAD.MOV R64, RZ, RZ, -R64 ;  /* 0x000000ffff407224 */ /* 0x000fe200078e0a40 */
[----:B------:R-:W-:Y:S01]  /*2f90*/  IABS R91, R82 ;  /* 0x00000052005b7213 */ /* 0x000fe20000000000 */
[C---:B------:R-:W-:Y:S02]  /*2fa0*/  IMAD R89, R2.reuse, R58, R89 ;  /* 0x0000003a02597224 */ /* 0x040fe400078e0259 */
[C---:B------:R-:W-:Y:S02]  /*2fb0*/  IMAD R85, R2.reuse, R64, R85 ;  /* 0x0000004002557224 */ /* 0x040fe400078e0255 */
[--C-:B------:R-:W-:Y:S01]  /*2fc0*/  @!P3 IMAD.IADD R87, R87, 0x1, -R2.reuse ;  /* 0x000000015757b824 */ /* 0x100fe200078e0a02 */
[C---:B------:R-:W-:Y:S01]  /*2fd0*/  ISETP.GT.U32.AND P3, PT, R2.reuse, R89, PT ;  /* 0x000000590200720c */ /* 0x040fe20003f64070 */
[----:B------:R-:W-:Y:S01]  /*2fe0*/  @!P1 IMAD.IADD R75, R75, 0x1, -R2 ;  /* 0x000000014b4b9824 */ /* 0x000fe200078e0a02 */
[----:B------:R-:W-:Y:S01]  /*2ff0*/  ISETP.GT.U32.AND P1, PT, R2, R81, PT ;  /* 0x000000510200720c */ /* 0x000fe20003f24070 */
[----:B------:R-:W-:-:S04]  /*3000*/  IMAD.HI.U32 R60, R4, R91, RZ ;  /* 0x0000005b043c7227 */ /* 0x000fc800078e00ff */
[----:B------:R-:W-:Y:S01]  /*3010*/  @!P4 IMAD.IADD R79, R79, 0x1, -R2 ;  /* 0x000000014f4fc824 */ /* 0x000fe200078e0a02 */
[C---:B------:R-:W-:Y:S01]  /*3020*/  ISETP.GT.U32.AND P4, PT, R2.reuse, R85, PT ;  /* 0x000000550200720c */ /* 0x040fe20003f84070 */
[----:B------:R-:W-:Y:S02]  /*3030*/  IMAD.MOV R60, RZ, RZ, -R60 ;  /* 0x000000ffff3c7224 */ /* 0x000fe400078e0a3c */
[----:B------:R-:W-:Y:S02]  /*3040*/  VIADD R84, R129, 0x5 ;  /* 0x0000000581547836 */ /* 0x000fe40000000000 */
[C---:B------:R-:W-:Y:S02]  /*3050*/  IMAD R91, R2.reuse, R60, R91 ;  /* 0x0000003c025b7224 */ /* 0x040fe400078e025b */
[--C-:B------:R-:W-:Y:S01]  /*3060*/  @!P3 IMAD.IADD R89, R89, 0x1, -R2.reuse ;  /* 0x000000015959b824 */ /* 0x100fe200078e0a02 */
[----:B------:R-:W-:Y:S01]  /*3070*/  IABS R93, R84 ;  /* 0x00000054005d7213 */ /* 0x000fe20000000000 */
[--C-:B------:R-:W-:Y:S01]  /*3080*/  @!P1 IMAD.IADD R81, R81, 0x1, -R2.reuse ;  /* 0x0000000151519824 */ /* 0x100fe200078e0a02 */
[----:B------:R-:W-:Y:S01]  /*3090*/  ISETP.GT.U32.AND P3, PT, R2, R91, PT ;  /* 0x0000005b0200720c */ /* 0x000fe20003f64070 */
[----:B------:R-:W-:Y:S01]  /*30a0*/  VIADD R86, R129, 0x2 ;  /* 0x0000000281567836 */ /* 0x000fe20000000000 */
[----:B------:R-:W-:Y:S01]  /*30b0*/  ISETP.GE.AND P1, PT, R70, RZ, PT ;  /* 0x000000ff4600720c */ /* 0x000fe20003f26270 */
[----:B------:R-:W-:Y:S01]  /*30c0*/  @!P4 IMAD.IADD R85, R85, 0x1, -R2 ;  /* 0x000000015555c824 */ /* 0x000fe200078e0a02 */
[----:B------:R-:W-:Y:S01]  /*30d0*/  ISETP.GE.AND P4, PT, R66, RZ, PT ;  /* 0x000000ff4200720c */ /* 0x000fe20003f86270 */
[C---:B------:R-:W-:Y:S01]  /*30e0*/  VIADD R66, R129.reuse, 0x4 ;  /* 0x0000000481427836 */ /* 0x040fe20000000000 */
[----:B------:R-:W-:Y:S01]  /*30f0*/  IABS R99, R86 ;  /* 0x0000005600637213 */ /* 0x000fe20000000000 */
[----:B------:R-:W-:-:S02]  /*3100*/  VIADD R70, R129, 0x3 ;  /* 0x0000000381467836 */ /* 0x000fc40000000000 */
[----:B------:R-:W-:Y:S01]  /*3110*/  VIADD R88, R129, 0x1 ;  /* 0x0000000181587836 */ /* 0x000fe20000000000 */
[----:B------:R-:W-:Y:S01]  /*3120*/  IABS R95, R66 ;  /* 0x00000042005f7213 */ /* 0x000fe20000000000 */
[----:B------:R-:W-:Y:S01]  /*3130*/  IMAD.HI.U32 R62, R4, R93, RZ ;  /* 0x0000005d043e7227 */ /* 0x000fe200078e00ff */
[----:B------:R-:W-:Y:S02]  /*3140*/  IABS R97, R70 ;  /* 0x0000004600617213 */ /* 0x000fe40000000000 */
[----:B------:R-:W-:Y:S01]  /*3150*/  IABS R101, R88 ;  /* 0x0000005800657213 */ /* 0x000fe20000000000 */
[----:B------:R-:W-:Y:S02]  /*3160*/  IMAD.MOV R62, RZ, RZ, -R62 ;  /* 0x000000ffff3e7224 */ /* 0x000fe400078e0a3e */
[----:B------:R-:W-:Y:S01]  /*3170*/  @!P3 IMAD.IADD R91, R91, 0x1, -R2 ;  /* 0x000000015b5bb824 */ /* 0x000fe200078e0a02 */
[C---:B------:R-:W-:Y:S01]  /*3180*/  ISETP.GT.U32.AND P3, PT, R2.reuse, R81, PT ;  /* 0x000000510200720c */ /* 0x040fe20003f64070 */
[----:B------:R-:W-:Y:S01]  /*3190*/  @!P0 IMAD.MOV R67, RZ, RZ, -R67 ;  /* 0x000000ffff438224 */ /* 0x000fe200078e0a43 */
[C---:B------:R-:W-:Y:S01]  /*31a0*/  ISETP.GT.U32.AND P0, PT, R2.reuse, R79, PT ;  /* 0x0000004f0200720c */ /* 0x040fe20003f04070 */
[----:B------:R-:W-:Y:S01]  /*31b0*/  @!P2 IMAD.MOV R71, RZ, RZ, -R71 ;  /* 0x000000ffff47a224 */ /* 0x000fe200078e0a47 */
[C---:B------:R-:W-:Y:S01]  /*31c0*/  ISETP.GT.U32.AND P2, PT, R2.reuse, R83, PT ;  /* 0x000000530200720c */ /* 0x040fe20003f44070 */
[----:B------:R-:W-:Y:S01]  /*31d0*/  @!P5 IMAD.MOV R73, RZ, RZ, -R73 ;  /* 0x000000ffff49d224 */ /* 0x000fe200078e0a49 */
[C---:B------:R-:W-:Y:S01]  /*31e0*/  ISETP.GT.U32.AND P5, PT, R2.reuse, R85, PT ;  /* 0x000000550200720c */ /* 0x040fe20003fa4070 */
[----:B------:R-:W-:Y:S01]  /*31f0*/  @!P1 IMAD.MOV R75, RZ, RZ, -R75 ;  /* 0x000000ffff4b9224 */ /* 0x000fe200078e0a4b */
[C---:B------:R-:W-:Y:S01]  /*3200*/  ISETP.GT.U32.AND P1, PT, R2.reuse, R87, PT ;  /* 0x000000570200720c */ /* 0x040fe20003f24070 */
[----:B------:R-:W-:-:S02]  /*3210*/  IMAD R93, R2, R62, R93 ;  /* 0x0000003e025d7224 */ /* 0x000fc400078e025d */
[----:B------:R-:W-:-:S04]  /*3220*/  IMAD.HI.U32 R58, R4, R95, RZ ;  /* 0x0000005f043a7227 */ /* 0x000fc800078e00ff */
[----:B------:R-:W-:-:S04]  /*3230*/  IMAD.HI.U32 R60, R4, R97, RZ ;  /* 0x00000061043c7227 */ /* 0x000fc800078e00ff */
[C---:B------:R-:W-:Y:S02]  /*3240*/  IMAD.HI.U32 R62, R4.reuse, R99, RZ ;  /* 0x00000063043e7227 */ /* 0x040fe400078e00ff */
[----:B------:R-:W-:Y:S02]  /*3250*/  @!P1 IADD3 R87, PT, PT, R87, -R2, RZ ;  /* 0x8000000257579210 */ /* 0x000fe40007ffe0ff */
[----:B------:R-:W-:-:S04]  /*3260*/  IMAD.HI.U32 R64, R4, R101, RZ ;  /* 0x0000006504407227 */ /* 0x000fc800078e00ff */
[----:B------:R-:W-:Y:S02]  /*3270*/  IMAD.MOV R58, RZ, RZ, -R58 ;  /* 0x000000ffff3a7224 */ /* 0x000fe400078e0a3a */
[----:B------:R-:W-:Y:S02]  /*3280*/  IMAD.MOV R60, RZ, RZ, -R60 ;  /* 0x000000ffff3c7224 */ /* 0x000fe400078e0a3c */
[----:B------:R-:W-:Y:S02]  /*3290*/  IMAD.MOV R62, RZ, RZ, -R62 ;  /* 0x000000ffff3e7224 */ /* 0x000fe400078e0a3e */
[----:B------:R-:W-:Y:S02]  /*32a0*/  IMAD.MOV R64, RZ, RZ, -R64 ;  /* 0x000000ffff407224 */ /* 0x000fe400078e0a40 */
[C---:B------:R-:W-:Y:S02]  /*32b0*/  IMAD R95, R2.reuse, R58, R95 ;  /* 0x0000003a025f7224 */ /* 0x040fe400078e025f */
[----:B------:R-:W-:-:S02]  /*32c0*/  IMAD R97, R2, R60, R97 ;  /* 0x0000003c02617224 */ /* 0x000fc400078e0261 */
[C---:B------:R-:W-:Y:S02]  /*32d0*/  IMAD R99, R2.reuse, R62, R99 ;  /* 0x0000003e02637224 */ /* 0x040fe400078e0263 */
[C---:B------:R-:W-:Y:S02]  /*32e0*/  IMAD R101, R2.reuse, R64, R101 ;  /* 0x0000004002657224 */ /* 0x040fe400078e0265 */
[----:B------:R-:W-:Y:S01]  /*32f0*/  @!P6 IMAD.MOV R69, RZ, RZ, -R69 ;  /* 0x000000ffff45e224 */ /* 0x000fe200078e0a45 */
[----:B------:R-:W-:Y:S01]  /*3300*/  ISETP.GT.U32.AND P6, PT, R2, R89, PT ;  /* 0x000000590200720c */ /* 0x000fe20003fc4070 */
[----:B------:R-:W-:Y:S01]  /*3310*/  IMAD.HI.U32 R4, R4, R103, RZ ;  /* 0x0000006704047227 */ /* 0x000fe200078e00ff */
[----:B------:R-:W-:-:S03]  /*3320*/  ISETP.GT.U32.AND P1, PT, R2, R101, PT ;  /* 0x000000650200720c */ /* 0x000fc60003f24070 */
[----:B------:R-:W-:Y:S01]  /*3330*/  @!P4 IMAD.MOV R77, RZ, RZ, -R77 ;  /* 0x000000ffff4dc224 */ /* 0x000fe200078e0a4d */
[C---:B------:R-:W-:Y:S01]  /*3340*/  ISETP.GT.U32.AND P4, PT, R2.reuse, R91, PT ;  /* 0x0000005b0200720c */ /* 0x040fe20003f84070 */
[--C-:B------:R-:W-:Y:S01]  /*3350*/  @!P0 IMAD.IADD R79, R79, 0x1, -R2.reuse ;  /* 0x000000014f4f8824 */ /* 0x100fe200078e0a02 */
[C---:B------:R-:W-:Y:S01]  /*3360*/  ISETP.GT.U32.AND P0, PT, R2.reuse, R93, PT ;  /* 0x0000005d0200720c */ /* 0x040fe20003f04070 */
[--C-:B------:R-:W-:Y:S01]  /*3370*/  @!P3 IMAD.IADD R81, R81, 0x1, -R2.reuse ;  /* 0x000000015151b824 */ /* 0x100fe200078e0a02 */
[C---:B------:R-:W-:Y:S01]  /*3380*/  ISETP.GT.U32.AND P3, PT, R2.reuse, R95, PT ;  /* 0x0000005f0200720c */ /* 0x040fe20003f64070 */
[--C-:B------:R-:W-:Y:S01]  /*3390*/  @!P2 IMAD.IADD R83, R83, 0x1, -R2.reuse ;  /* 0x000000015353a824 */ /* 0x100fe200078e0a02 */
[C---:B------:R-:W-:Y:S01]  /*33a0*/  ISETP.GT.U32.AND P2, PT, R2.reuse, R97, PT ;  /* 0x000000610200720c */ /* 0x040fe20003f44070 */
[----:B------:R-:W-:Y:S01]  /*33b0*/  @!P5 IMAD.IADD R85, R85, 0x1, -R2 ;  /* 0x000000015555d824 */ /* 0x000fe200078e0a02 */
[----:B------:R-:W-:Y:S01]  /*33c0*/  ISETP.GT.U32.AND P5, PT, R2, R99, PT ;  /* 0x000000630200720c */ /* 0x000fe20003fa4070 */
[----:B------:R-:W-:-:S02]  /*33d0*/  IMAD.MOV R4, RZ, RZ, -R4 ;  /* 0x000000ffff047224 */ /* 0x000fc400078e0a04 */
[--C-:B------:R-:W-:Y:S02]  /*33e0*/  @!P6 IMAD.IADD R89, R89, 0x1, -R2.reuse ;  /* 0x000000015959e824 */ /* 0x100fe400078e0a02 */
[----:B------:R-:W-:Y:S02]  /*33f0*/  IMAD R103, R2, R4, R103 ;  /* 0x0000000402677224 */ /* 0x000fe400078e0267 */
[--C-:B------:R-:W-:Y:S01]  /*3400*/  @!P4 IMAD.IADD R91, R91, 0x1, -R2.reuse ;  /* 0x000000015b5bc824 */ /* 0x100fe200078e0a02 */
[----:B------:R-:W-:Y:S01]  /*3410*/  ISETP.GE.AND P4, PT, R68, RZ, PT ;  /* 0x000000ff4400720c */ /* 0x000fe20003f86270 */
[--C-:B------:R-:W-:Y:S01]  /*3420*/  @!P0 IMAD.IADD R93, R93, 0x1, -R2.reuse ;  /* 0x000000015d5d8824 */ /* 0x100fe200078e0a02 */
[----:B------:R-:W-:Y:S01]  /*3430*/  ISETP.GT.U32.AND P6, PT, R2, R103, PT ;  /* 0x000000670200720c */ /* 0x000fe20003fc4070 */
[--C-:B------:R-:W-:Y:S01]  /*3440*/  @!P3 IMAD.IADD R95, R95, 0x1, -R2.reuse ;  /* 0x000000015f5fb824 */ /* 0x100fe200078e0a02 */
[----:B------:R-:W-:Y:S01]  /*3450*/  ISETP.GE.AND P0, PT, R72, RZ, PT ;  /* 0x000000ff4800720c */ /* 0x000fe20003f06270 */
[--C-:B------:R-:W-:Y:S01]  /*3460*/  @!P2 IMAD.IADD R97, R97, 0x1, -R2.reuse ;  /* 0x000000016161a824 */ /* 0x100fe200078e0a02 */
[----:B------:R-:W-:Y:S01]  /*3470*/  ISETP.GE.AND P3, PT, R74, RZ, PT ;  /* 0x000000ff4a00720c */ /* 0x000fe20003f66270 */
[--C-:B------:R-:W-:Y:S01]  /*3480*/  @!P5 IMAD.IADD R99, R99, 0x1, -R2.reuse ;  /* 0x000000016363d824 */ /* 0x100fe200078e0a02 */
[----:B------:R-:W-:Y:S01]  /*3490*/  ISETP.GE.AND P2, PT, R76, RZ, PT ;  /* 0x000000ff4c00720c */ /* 0x000fe20003f46270 */
[--C-:B------:R-:W-:Y:S01]  /*34a0*/  @!P1 IMAD.IADD R101, R101, 0x1, -R2.reuse ;  /* 0x0000000165659824 */ /* 0x100fe200078e0a02 */
[----:B------:R-:W-:Y:S01]  /*34b0*/  ISETP.GE.AND P5, PT, R78, RZ, PT ;  /* 0x000000ff4e00720c */ /* 0x000fe20003fa6270 */
[----:B------:R-:W-:Y:S01]  /*34c0*/  IMAD R42, R42, UR9, RZ ;  /* 0x000000092a2a7c24 */ /* 0x000fe2000f8e02ff */
[----:B------:R-:W-:Y:S01]  /*34d0*/  ISETP.GE.AND P1, PT, R80, RZ, PT ;  /* 0x000000ff5000720c */ /* 0x000fe20003f26270 */
[----:B------:R-:W-:Y:S01]  /*34e0*/  @!P4 IMAD.MOV R79, RZ, RZ, -R79 ;  /* 0x000000ffff4fc224 */ /* 0x000fe200078e0a4f */
[----:B------:R-:W-:Y:S01]  /*34f0*/  ISETP.GT.U32.AND P4, PT, R2, R93, PT ;  /* 0x0000005d0200720c */ /* 0x000fe20003f84070 */
[--C-:B------:R-:W-:Y:S01]  /*3500*/  @!P6 IMAD.IADD R103, R103, 0x1, -R2.reuse ;  /* 0x000000016767e824 */ /* 0x100fe200078e0a02 */
[----:B------:R-:W-:Y:S01]  /*3510*/  ISETP.GE.AND P6, PT, R82, RZ, PT ;  /* 0x000000ff5200720c */ /* 0x000fe20003fc6270 */
        /* <DEDUP_REMOVED lines=9> */
[----:B------:R-:W-:Y:S01]  /*35b0*/  ISETP.GT.U32.AND P1, PT, R2, R103, PT ;  /* 0x000000670200720c */ /* 0x000fe20003f24070 */
[--C-:B------:R-:W-:Y:S01]  /*35c0*/  @!P4 IMAD.IADD R93, R93, 0x1, -R2.reuse ;  /* 0x000000015d5dc824 */ /* 0x100fe200078e0a02 */
[----:B------:R-:W-:Y:S01]  /*35d0*/  ISETP.GE.AND P4, PT, R84, RZ, PT ;  /* 0x000000ff5400720c */ /* 0x000fe20003f86270 */
[----:B------:R-:W-:Y:S01]  /*35e0*/  @!P6 IMAD.MOV R91, RZ, RZ, -R91 ;  /* 0x000000ffff5be224 */ /* 0x000fe200078e0a5b */
[----:B------:R-:W-:Y:S01]  /*35f0*/  ISETP.GE.AND P6, PT, R129, RZ, PT ;  /* 0x000000ff8100720c */ /* 0x000fe20003fc6270 */
        /* <DEDUP_REMOVED lines=8> */
[----:B------:R-:W-:Y:S01]  /*3680*/  @!P1 IMAD.IADD R103, R103, 0x1, -R2 ;  /* 0x0000000167679824 */ /* 0x000fe200078e0a02 */
[----:B------:R-:W-:Y:S01]  /*3690*/  ISETP.NE.AND P1, PT, R57, RZ, PT ;  /* 0x000000ff3900720c */ /* 0x000fe20003f25270 */
[----:B------:R-:W-:Y:S01]  /*36a0*/  @!P4 IMAD.MOV R93, RZ, RZ, -R93 ;  /* 0x000000ffff5dc224 */ /* 0x000fe200078e0a5d */
[----:B------:R-:W-:Y:S01]  /*36b0*/  LOP3.LUT R2, RZ, R57, RZ, 0x33, !PT ;  /* 0x00000039ff027212 */ /* 0x000fe200078e33ff */
[----:B------:R-:W-:-:S02]  /*36c0*/  @!P6 IMAD.MOV R103, RZ, RZ, -R103 ;  /* 0x000000ffff67e224 */ /* 0x000fc400078e0a67 */
[----:B------:R-:W-:Y:S01]  /*36d0*/  @!P0 IMAD.MOV R95, RZ, RZ, -R95 ;  /* 0x000000ffff5f8224 */ /* 0x000fe200078e0a5f */
[C---:B------:R-:W-:Y:S01]  /*36e0*/  SEL R5, R2.reuse, R5, !P1 ;  /* 0x0000000502057207 */ /* 0x040fe20004800000 */
[----:B------:R-:W-:Y:S01]  /*36f0*/  @!P3 IMAD.MOV R97, RZ, RZ, -R97 ;  /* 0x000000ffff61b224 */ /* 0x000fe200078e0a61 */
[C---:B------:R-:W-:Y:S01]  /*3700*/  SEL R10, R2.reuse, R10, !P1 ;  /* 0x0000000a020a7207 */ /* 0x040fe20004800000 */
[----:B------:R-:W-:Y:S01]  /*3710*/  @!P2 IMAD.MOV R99, RZ, RZ, -R99 ;  /* 0x000000ffff63a224 */ /* 0x000fe200078e0a63 */
[C---:B------:R-:W-:Y:S01]  /*3720*/  SEL R9, R2.reuse, R9, !P1 ;  /* 0x0000000902097207 */ /* 0x040fe20004800000 */
[----:B-1----:R-:W-:Y:S01]  /*3730*/  IMAD R5, R5, UR7, RZ ;  /* 0x0000000705057c24 */ /* 0x002fe2000f8e02ff */
[----:B------:R-:W-:Y:S01]  /*3740*/  SEL R12, R2, R12, !P1 ;  /* 0x0000000c020c7207 */ /* 0x000fe20004800000 */
[----:B------:R-:W-:Y:S01]  /*3750*/  IMAD R10, R10, UR7, RZ ;  /* 0x000000070a0a7c24 */ /* 0x000fe2000f8e02ff */
[----:B------:R-:W-:Y:S01]  /*3760*/  @!P5 IADD3 R101, PT, PT, -R101, RZ, RZ ;  /* 0x000000ff6565d210 */ /* 0x000fe20007ffe1ff */
[----:B------:R-:W-:Y:S01]  /*3770*/  IMAD R9, R9, UR7, RZ ;  /* 0x0000000709097c24 */ /* 0x000fe2000f8e02ff */
[----:B------:R-:W-:Y:S01]  /*3780*/  SEL R17, R2, R17, !P1 ;  /* 0x0000001102117207 */ /* 0x000fe20004800000 */
[----:B------:R-:W-:Y:S01]  /*3790*/  IMAD R12, R12, UR7, RZ ;  /* 0x000000070c0c7c24 */ /* 0x000fe2000f8e02ff */
[C---:B------:R-:W-:Y:S01]  /*37a0*/  SEL R16, R2.reuse, R16, !P1 ;  /* 0x0000001002107207 */ /* 0x040fe20004800000 */
[----:B-----5:R-:W-:Y:S01]  /*37b0*/  IMAD R133, R133, UR6, RZ ;  /* 0x0000000685857c24 */ /* 0x020fe2000f8e02ff */
[----:B------:R-:W-:Y:S01]  /*37c0*/  SEL R19, R2, R19, !P1 ;  /* 0x0000001302137207 */ /* 0x000fe20004800000 */
[----:B------:R-:W-:Y:S01]  /*37d0*/  IMAD R17, R17, UR7, RZ ;  /* 0x0000000711117c24 */ /* 0x000fe2000f8e02ff */
[----:B---3--:R-:W-:Y:S01]  /*37e0*/  LEA R127, P6, R5, R152, 0x1 ;  /* 0x00000098057f7211 */ /* 0x008fe200078c08ff */
[----:B------:R-:W-:Y:S01]  /*37f0*/  IMAD R16, R16, UR7, RZ ;  /* 0x0000000710107c24 */ /* 0x000fe2000f8e02ff */
[C---:B------:R-:W-:Y:S01]  /*3800*/  SEL R35, R2.reuse, R35, !P1 ;  /* 0x0000002302237207 */ /* 0x040fe20004800000 */
[----:B------:R-:W-:Y:S01]  /*3810*/  IMAD R42, R151, UR9, RZ ;  /* 0x00000009972a7c24 */ /* 0x000fe2000f8e02ff */
[C---:B------:R-:W-:Y:S01]  /*3820*/  SEL R3, R2.reuse, R3, !P1 ;  /* 0x0000000302037207 */ /* 0x040fe20004800000 */
[----:B------:R-:W-:Y:S01]  /*3830*/  IMAD R42, R115, UR9, RZ ;  /* 0x00000009732a7c24 */ /* 0x000fe2000f8e02ff */
[C---:B------:R-:W-:Y:S01]  /*3840*/  SEL R6, R2.reuse, R6, !P1 ;  /* 0x0000000602067207 */ /* 0x040fe20004800000 */
[----:B------:R-:W-:Y:S01]  /*3850*/  IMAD R140, R35, UR7, RZ ;  /* 0x00000007238c7c24 */ /* 0x000fe2000f8e02ff */
[C---:B------:R-:W-:Y:S01]  /*3860*/  SEL R7, R2.reuse, R7, !P1 ;  /* 0x0000000702077207 */ /* 0x040fe20004800000 */
[----:B------:R-:W-:Y:S01]  /*3870*/  IMAD R3, R3, UR7, RZ ;  /* 0x0000000703037c24 */ /* 0x000fe2000f8e02ff */
[----:B------:R-:W-:Y:S01]  /*3880*/  SEL R8, R2, R8, !P1 ;  /* 0x0000000802087207 */ /* 0x000fe20004800000 */
[----:B------:R-:W-:Y:S01]  /*3890*/  IMAD R6, R6, UR7, RZ ;  /* 0x0000000706067c24 */ /* 0x000fe2000f8e02ff */
[C---:B------:R-:W-:Y:S01]  /*38a0*/  SEL R11, R2.reuse, R11, !P1 ;  /* 0x0000000b020b7207 */ /* 0x040fe20004800000 */
[----:B------:R-:W-:Y:S01]  /*38b0*/  IMAD R7, R7, UR7, RZ ;  /* 0x0000000707077c24 */ /* 0x000fe2000f8e02ff */
[----:B------:R-:W-:Y:S01]  /*38c0*/  SEL R13, R2, R13, !P1 ;  /* 0x0000000d020d7207 */ /* 0x000fe20004800000 */
        /* <DEDUP_REMOVED lines=101> */
[-C--:B------:R-:W-:Y:S01]  /*3f20*/  LEA R122, P0, R10, R152.reuse, 0x1 ;  /* 0x000000980a7a7211 */ /* 0x080fe200078008ff */
[----:B------:R-:W-:Y:S01]  /*3f30*/  IMAD R97, R97, UR7, RZ ;  /* 0x0000000761617c24 */ /* 0x000fe2000f8e02ff */
[-C--:B------:R-:W-:Y:S01]  /*3f40*/  LEA.HI.X.SX32 R119, R5, R153.reuse, 0x1, P6 ;  /* 0x0000009905777211 */ /* 0x080fe200030f0eff */
[----:B------:R-:W-:Y:S01]  /*3f50*/  IMAD R72, R2, UR7, RZ ;  /* 0x0000000702487c24 */ /* 0x000fe2000f8e02ff */
[-C--:B------:R-:W-:Y:S01]  /*3f60*/  LEA R123, P1, R9, R152.reuse, 0x1 ;  /* 0x00000098097b7211 */ /* 0x080fe200078208ff */
[----:B------:R-:W-:Y:S01]  /*3f70*/  IMAD R99, R99, UR7, RZ ;  /* 0x0000000763637c24 */ /* 0x000fe2000f8e02ff */
[-C--:B------:R-:W-:Y:S01]  /*3f80*/  LEA R118, P6, R12, R152.reuse, 0x1 ;  /* 0x000000980c767211 */ /* 0x080fe200078c08ff */
[----:B------:R-:W-:Y:S01]  /*3f90*/  IMAD R101, R101, UR7, RZ ;  /* 0x0000000765657c24 */ /* 0x000fe2000f8e02ff */
[-C--:B------:R-:W-:Y:S01]  /*3fa0*/  LEA.HI.X.SX32 R35, R10, R153.reuse, 0x1, P0 ;  /* 0x000000990a237211 */ /* 0x080fe200000f0eff */
[----:B------:R-:W-:Y:S01]  /*3fb0*/  IMAD R42, R112, UR9, RZ ;  /* 0x00000009702a7c24 */ /* 0x000fe2000f8e02ff */
[-C--:B------:R-:W-:Y:S01]  /*3fc0*/  LEA.HI.X.SX32 R37, R9, R153.reuse, 0x1, P1 ;  /* 0x0000009909257211 */ /* 0x080fe200008f0eff */
        /* <DEDUP_REMOVED lines=45> */
[-C--:B------:R-:W-:Y:S01]  /*42a0*/  LEA.HI.X.SX32 R41, R7, R153.reuse, 0x1, P3 ;  /* 0x0000009907297211 */ /* 0x080fe200018f0eff */
[----:B------:R-:W-:Y:S01]  /*42b0*/  IMAD R251, R251, UR9, RZ ;  /* 0x00000009fbfb7c24 */ /* 0x000fe2000f8e02ff */
[----:B------:R-:W-:Y:S01]  /*42c0*/  LEA.HI.X.SX32 R39, R8, R153, 0x1, P2 ;  /* 0x0000009908277211 */ /* 0x000fe200010f0eff */
[----:B------:R-:W-:Y:S01]  /*42d0*/  IMAD R45, R104, UR9, RZ ;  /* 0x00000009682d7c24 */ /* 0x000fe2000f8e02ff */
[-C--:B------:R-:W-:Y:S01]  /*42e0*/  LEA R183, P6, R77, R152.reuse, 0x1 ;  /* 0x000000984db77211 */ /* 0x080fe200078c08ff */
[----:B------:R-:W-:Y:S01]  /*42f0*/  IMAD R44, R102, UR9, RZ ;  /* 0x00000009662c7c24 */ /* 0x000fe2000f8e02ff */
[-C--:B------:R-:W-:Y:S01]  /*4300*/  LEA R116, P5, R13, R152.reuse, 0x1 ;  /* 0x000000980d747211 */ /* 0x080fe200078a08ff */
[----:B------:R-:W-:Y:S01]  /*4310*/  IMAD R43, R100, UR9, RZ ;  /* 0x00000009642b7c24 */ /* 0x000fe2000f8e02ff */
[-C--:B------:R-:W-:Y:S01]  /*4320*/  LEA R40, P3, R14, R152.reuse, 0x1 ;  /* 0x000000980e287211 */ /* 0x080fe200078608ff */
[----:B------:R-:W0:Y:S01]  /*4330*/  LDCU UR12, c[0x0][0x3a8] ;  /* 0x00007500ff0c77ac */ /* 0x000e220008000800 */
[----:B------:R-:W-:-:S02]  /*4340*/  LEA R38, P2, R15, R152, 0x1 ;  /* 0x000000980f267211 */ /* 0x000fc400078408ff */
[-C--:B------:R-:W-:Y:S02]  /*4350*/  LEA.HI.X.SX32 R33, R11, R153.reuse, 0x1, P4 ;  /* 0x000000990b217211 */ /* 0x080fe400020f0eff */
[----:B------:R-:W-:Y:S02]  /*4360*/  LEA R32, P4, R18, R152, 0x1 ;  /* 0x0000009812207211 */ /* 0x000fe400078808ff */
[-C--:B------:R-:W-:Y:S02]  /*4370*/  LEA.HI.X.SX32 R182, R77, R153.reuse, 0x1, P6 ;  /* 0x000000994db67211 */ /* 0x080fe400030f0eff */
[----:B------:R-:W-:Y:S02]  /*4380*/  CS2R R76, SRZ ;  /* 0x00000000004c7805 */ /* 0x000fe4000001ff00 */
[-C--:B------:R-:W-:Y:S02]  /*4390*/  LEA.HI.X.SX32 R29, R13, R153.reuse, 0x1, P5 ;  /* 0x000000990d1d7211 */ /* 0x080fe400028f0eff */
[----:B------:R-:W-:-:S02]  /*43a0*/  LEA.HI.X.SX32 R27, R14, R153, 0x1, P3 ;  /* 0x000000990e1b7211 */ /* 0x000fc400018f0eff */
[----:B------:R-:W-:Y:S02]  /*43b0*/  LEA.HI.X.SX32 R25, R15, R153, 0x1, P2 ;  /* 0x000000990f197211 */ /* 0x000fe400010f0eff */
[-C--:B------:R-:W-:Y:S02]  /*43c0*/  LEA R244, P6, R91, R152.reuse, 0x1 ;  /* 0x000000985bf47211 */ /* 0x080fe400078c08ff */
[-C--:B------:R-:W-:Y:S02]  /*43d0*/  LEA R28, P5, R57, R152.reuse, 0x1 ;  /* 0x00000098391c7211 */ /* 0x080fe400078a08ff */
[-C--:B------:R-:W-:Y:S02]  /*43e0*/  LEA R26, P3, R58, R152.reuse, 0x1 ;  /* 0x000000983a1a7211 */ /* 0x080fe400078608ff */
[-C--:B------:R-:W-:Y:S02]  /*43f0*/  LEA R24, P2, R60, R152.reuse, 0x1 ;  /* 0x000000983c187211 */ /* 0x080fe400078408ff */
[----:B------:R-:W-:-:S02]  /*4400*/  LEA R22, P1, R62, R152, 0x1 ;  /* 0x000000983e167211 */ /* 0x000fc400078208ff */
[-C--:B------:R-:W-:Y:S02]  /*4410*/  LEA R20, P0, R64, R152.reuse, 0x1 ;  /* 0x0000009840147211 */ /* 0x080fe400078008ff */
[-C--:B------:R-:W-:Y:S02]  /*4420*/  LEA.HI.X.SX32 R19, R18, R153.reuse, 0x1, P4 ;  /* 0x0000009912137211 */ /* 0x080fe400020f0eff */
[----:B------:R-:W-:Y:S02]  /*4430*/  LEA R18, P4, R66, R152, 0x1 ;  /* 0x0000009842127211 */ /* 0x000fe400078808ff */
[-C--:B------:R-:W-:Y:S02]  /*4440*/  LEA.HI.X.SX32 R233, R91, R153.reuse, 0x1, P6 ;  /* 0x000000995be97211 */ /* 0x080fe400030f0eff */
[----:B------:R-:W-:Y:S02]  /*4450*/  CS2R R90, SRZ ;  /* 0x00000000005a7805 */ /* 0x000fe4000001ff00 */
[----:B------:R-:W-:-:S02]  /*4460*/  LEA.HI.X.SX32 R15, R57, R153, 0x1, P5 ;  /* 0x00000099390f7211 */ /* 0x000fc400028f0eff */
[-C--:B------:R-:W-:Y:S02]  /*4470*/  LEA.HI.X.SX32 R13, R58, R153.reuse, 0x1, P3 ;  /* 0x000000993a0d7211 */ /* 0x080fe400018f0eff */
[-C--:B------:R-:W-:Y:S02]  /*4480*/  LEA.HI.X.SX32 R11, R60, R153.reuse, 0x1, P2 ;  /* 0x000000993c0b7211 */ /* 0x080fe400010f0eff */
[-C--:B------:R-:W-:Y:S02]  /*4490*/  LEA.HI.X.SX32 R9, R62, R153.reuse, 0x1, P1 ;  /* 0x000000993e097211 */ /* 0x080fe400008f0eff */
[----:B------:R-:W-:Y:S02]  /*44a0*/  CS2R R62, SRZ ;  /* 0x00000000003e7805 */ /* 0x000fe4000001ff00 */
[----:B------:R-:W-:Y:S02]  /*44b0*/  LEA.HI.X.SX32 R7, R64, R153, 0x1, P0 ;  /* 0x0000009940077211 */ /* 0x000fe400000f0eff */
[----:B------:R-:W-:-:S02]  /*44c0*/  LEA R240, P6, R54, R238, 0x1 ;  /* 0x000000ee36f07211 */ /* 0x000fc400078c08ff */
[-C--:B------:R-:W-:Y:S02]  /*44d0*/  LEA R14, P5, R70, R152.reuse, 0x1 ;  /* 0x00000098460e7211 */ /* 0x080fe400078a08ff */
[-C--:B------:R-:W-:Y:S02]  /*44e0*/  LEA R12, P3, R132, R152.reuse, 0x1 ;  /* 0x00000098840c7211 */ /* 0x080fe400078608ff */
[-C--:B------:R-:W-:Y:S02]  /*44f0*/  LEA R10, P2, R134, R152.reuse, 0x1 ;  /* 0x00000098860a7211 */ /* 0x080fe400078408ff */
[-C--:B------:R-:W-:Y:S02]  /*4500*/  LEA R8, P1, R135, R152.reuse, 0x1 ;  /* 0x0000009887087211 */ /* 0x080fe400078208ff */
[----:B------:R-:W-:Y:S02]  /*4510*/  LEA R6, P0, R136, R152, 0x1 ;  /* 0x0000009888067211 */ /* 0x000fe400078008ff */
[----:B------:R-:W-:-:S02]  /*4520*/  LEA.HI.X.SX32 R5, R66, R153, 0x1, P4 ;  /* 0x0000009942057211 */ /* 0x000fc400020f0eff */
[----:B------:R-:W-:Y:S02]  /*4530*/  LEA R4, P4, R137, R152, 0x1 ;  /* 0x0000009889047211 */ /* 0x000fe400078808ff */
[----:B------:R-:W-:Y:S01]  /*4540*/  LEA.HI.X.SX32 R239, R54, R239, 0x1, P6 ;  /* 0x000000ef36ef7211 */ /* 0x000fe200030f0eff */
[----:B------:R-:W-:Y:S01]  /*4550*/  IMAD.SHL.U32 R54, R53, 0x20, RZ ;  /* 0x0000002035367824 */ /* 0x000fe200078e00ff */
[-C--:B------:R-:W-:Y:S01]  /*4560*/  LEA.HI.X.SX32 R0, R70, R153.reuse, 0x1, P5 ;  /* 0x0000009946007211 */ /* 0x080fe200028f0eff */
[----:B------:R-:W-:Y:S01]  /*4570*/  IMAD.SHL.U32 R53, R92, 0x8, RZ ;  /* 0x000000085c357824 */ /* 0x000fe200078e00ff */
[-C--:B------:R-:W-:Y:S02]  /*4580*/  LEA.HI.X.SX32 R132, R132, R153.reuse, 0x1, P3 ;  /* 0x0000009984847211 */ /* 0x080fe400018f0eff */
[-C--:B------:R-:W-:Y:S01]  /*4590*/  LEA.HI.X.SX32 R134, R134, R153.reuse, 0x1, P2 ;  /* 0x0000009986867211 */ /* 0x080fe200010f0eff */
[----:B------:R1:W-:Y:S01]  /*45a0*/  STL [R1+0x4], R54 ;  /* 0x0000043601007387 */ /* 0x0003e20000100800 */
[----:B------:R-:W-:-:S02]  /*45b0*/  LEA.HI.X.SX32 R135, R135, R153, 0x1, P1 ;  /* 0x0000009987877211 */ /* 0x000fc400008f0eff */
[----:B------:R-:W-:Y:S01]  /*45c0*/  LEA.HI.X.SX32 R136, R136, R153, 0x1, P0 ;  /* 0x0000009988887211 */ /* 0x000fe200000f0eff */
[----:B------:R1:W-:Y:S01]  /*45d0*/  STL [R1+0x8], R53 ;  /* 0x0000083501007387 */ /* 0x0003e20000100800 */
[-C--:B------:R-:W-:Y:S02]  /*45e0*/  LEA R210, P5, R139, R152.reuse, 0x1 ;  /* 0x000000988bd27211 */ /* 0x080fe400078a08ff */
[-C--:B------:R-:W-:Y:S02]  /*45f0*/  LEA R212, P3, R140, R152.reuse, 0x1 ;  /* 0x000000988cd47211 */ /* 0x080fe400078608ff */
[-C--:B------:R-:W-:Y:S02]  /*4600*/  LEA R214, P2, R141, R152.reuse, 0x1 ;  /* 0x000000988dd67211 */ /* 0x080fe400078408ff */
[-C--:B------:R-:W-:Y:S02]  /*4610*/  LEA R216, P1, R142, R152.reuse, 0x1 ;  /* 0x000000988ed87211 */ /* 0x080fe400078208ff */
[----:B------:R-:W-:-:S02]  /*4620*/  LEA R218, P0, R143, R152, 0x1 ;  /* 0x000000988fda7211 */ /* 0x000fc400078008ff */
[-C--:B------:R-:W-:Y:S02]  /*4630*/  LEA.HI.X.SX32 R137, R137, R153.reuse, 0x1, P4 ;  /* 0x0000009989897211 */ /* 0x080fe400020f0eff */
[----:B------:R-:W-:Y:S02]  /*4640*/  LEA R220, P4, R144, R152, 0x1 ;  /* 0x0000009890dc7211 */ /* 0x000fe400078808ff */
[-C--:B------:R-:W-:Y:S02]  /*4650*/  LEA.HI.X.SX32 R139, R139, R153.reuse, 0x1, P5 ;  /* 0x000000998b8b7211 */ /* 0x080fe400028f0eff */
[-C--:B------:R-:W-:Y:S02]  /*4660*/  LEA.HI.X.SX32 R140, R140, R153.reuse, 0x1, P3 ;  /* 0x000000998c8c7211 */ /* 0x080fe400018f0eff */
        /* <DEDUP_REMOVED lines=21> */
[----:B------:R-:W-:Y:S02]  /*47c0*/  CS2R R60, SRZ ;  /* 0x00000000003c7805 */ /* 0x000fe4000001ff00 */
[----:B------:R-:W-:Y:S02]  /*47d0*/  LEA R185, P4, R75, R152, 0x1 ;  /* 0x000000984bb97211 */ /* 0x000fe400078808ff */
[-C--:B------:R-:W-:Y:S02]  /*47e0*/  LEA.HI.X.SX32 R194, R65, R153.reuse, 0x1, P5 ;  /* 0x0000009941c27211 */ /* 0x080fe400028f0eff */
[----:B------:R-:W-:Y:S02]  /*47f0*/  CS2R R64, SRZ ;  /* 0x0000000000407805 */ /* 0x000fe4000001ff00 */
[----:B------:R-:W-:-:S02]  /*4800*/  LEA.HI.X.SX32 R192, R67, R153, 0x1, P3 ;  /* 0x0000009943c07211 */ /* 0x000fc400018f0eff */
[----:B------:R-:W-:Y:S02]  /*4810*/  CS2R R66, SRZ ;  /* 0x0000000000427805 */ /* 0x000fe4000001ff00 */
[-C--:B------:R-:W-:Y:S02]  /*4820*/  LEA.HI.X.SX32 R190, R69, R153.reuse, 0x1, P2 ;  /* 0x0000009945be7211 */ /* 0x080fe400010f0eff */
[-C--:B------:R-:W-:Y:S02]  /*4830*/  LEA.HI.X.SX32 R188, R71, R153.reuse, 0x1, P1 ;  /* 0x0000009947bc7211 */ /* 0x080fe400008f0eff */
[----:B------:R-:W-:Y:S02]  /*4840*/  LEA.HI.X.SX32 R186, R73, R153, 0x1, P0 ;  /* 0x0000009949ba7211 */ /* 0x000fe400000f0eff */
[-C--:B------:R-:W-:Y:S02]  /*4850*/  LEA R181, P5, R79, R152.reuse, 0x1 ;  /* 0x000000984fb57211 */ /* 0x080fe400078a08ff */
[----:B------:R-:W-:-:S02]  /*4860*/  LEA R179, P3, R81, R152, 0x1 ;  /* 0x0000009851b37211 */ /* 0x000fc400078608ff */
[-C--:B------:R-:W-:Y:S02]  /*4870*/  LEA R177, P2, R83, R152.reuse, 0x1 ;  /* 0x0000009853b17211 */ /* 0x080fe400078408ff */
[-C--:B------:R-:W-:Y:S02]  /*4880*/  LEA R241, P1, R85, R152.reuse, 0x1 ;  /* 0x0000009855f17211 */ /* 0x080fe400078208ff */
[-C--:B------:R-:W-:Y:S02]  /*4890*/  LEA R242, P0, R87, R152.reuse, 0x1 ;  /* 0x0000009857f27211 */ /* 0x080fe400078008ff */
[-C--:B------:R-:W-:Y:S02]  /*48a0*/  LEA.HI.X.SX32 R184, R75, R153.reuse, 0x1, P4 ;  /* 0x000000994bb87211 */ /* 0x080fe400020f0eff */
[----:B------:R-:W-:Y:S02]  /*48b0*/  LEA R243, P4, R89, R152, 0x1 ;  /* 0x0000009859f37211 */ /* 0x000fe400078808ff */
[----:B------:R-:W-:-:S02]  /*48c0*/  LEA.HI.X.SX32 R180, R79, R153, 0x1, P5 ;  /* 0x000000994fb47211 */ /* 0x000fc400028f0eff */
[----:B------:R-:W-:Y:S02]  /*48d0*/  CS2R R78, SRZ ;  /* 0x00000000004e7805 */ /* 0x000fe4000001ff00 */
[-C--:B------:R-:W-:Y:S02]  /*48e0*/  LEA.HI.X.SX32 R178, R81, R153.reuse, 0x1, P3 ;  /* 0x0000009951b27211 */ /* 0x080fe400018f0eff */
[----:B------:R-:W-:Y:S02]  /*48f0*/  CS2R R80, SRZ ;  /* 0x0000000000507805 */ /* 0x000fe4000001ff00 */
[-C--:B------:R-:W-:Y:S02]  /*4900*/  LEA.HI.X.SX32 R176, R83, R153.reuse, 0x1, P2 ;  /* 0x0000009953b07211 */ /* 0x080fe400010f0eff */
[----:B------:R-:W-:Y:S02]  /*4910*/  CS2R R82, SRZ ;  /* 0x0000000000527805 */ /* 0x000fe4000001ff00 */
[----:B------:R-:W-:-:S02]  /*4920*/  LEA.HI.X.SX32 R174, R85, R153, 0x1, P1 ;  /* 0x0000009955ae7211 */ /* 0x000fc400008f0eff */
[----:B------:R-:W-:Y:S02]  /*4930*/  CS2R R84, SRZ ;  /* 0x0000000000547805 */ /* 0x000fe4000001ff00 */
[----:B------:R-:W-:Y:S02]  /*4940*/  LEA.HI.X.SX32 R175, R87, R153, 0x1, P0 ;  /* 0x0000009957af7211 */ /* 0x000fe400000f0eff */
[----:B------:R-:W-:Y:S02]  /*4950*/  CS2R R86, SRZ ;  /* 0x0000000000567805 */ /* 0x000fe4000001ff00 */
[-C--:B------:R-:W-:Y:S02]  /*4960*/  LEA R245, P5, R93, R152.reuse, 0x1 ;  /* 0x000000985df57211 */ /* 0x080fe400078a08ff */
[-C--:B------:R-:W-:Y:S02]  /*4970*/  LEA R246, P3, R95, R152.reuse, 0x1 ;  /* 0x000000985ff67211 */ /* 0x080fe400078608ff */
[----:B------:R-:W-:-:S02]  /*4980*/  LEA R248, P2, R97, R152, 0x1 ;  /* 0x0000009861f87211 */ /* 0x000fc400078408ff */
[-C--:B------:R-:W-:Y:S02]  /*4990*/  LEA R249, P1, R99, R152.reuse, 0x1 ;  /* 0x0000009863f97211 */ /* 0x080fe400078208ff */
[-C--:B------:R-:W-:Y:S02]  /*49a0*/  LEA R250, P0, R101, R152.reuse, 0x1 ;  /* 0x0000009865fa7211 */ /* 0x080fe400078008ff */
[----:B------:R-:W-:Y:S02]  /*49b0*/  LEA.HI.X.SX32 R232, R89, R153, 0x1, P4 ;  /* 0x0000009959e87211 */ /* 0x000fe400020f0eff */
[----:B------:R-:W-:Y:S02]  /*49c0*/  CS2R R88, SRZ ;  /* 0x0000000000587805 */ /* 0x000fe4000001ff00 */
[----:B------:R-:W-:Y:S02]  /*49d0*/  SHF.R.S32.HI R42, RZ, 0x1f, R133 ;  /* 0x0000001fff2a7819 */ /* 0x000fe40000011485 */
[----:B------:R-:W-:-:S02]  /*49e0*/  LEA R247, P4, R72, R152, 0x1 ;  /* 0x0000009848f77211 */ /* 0x000fc400078808ff */
[-C--:B------:R-:W-:Y:S02]  /*49f0*/  LEA.HI.X.SX32 R234, R93, R153.reuse, 0x1, P5 ;  /* 0x000000995dea7211 */ /* 0x080fe400028f0eff */
[----:B------:R-:W-:Y:S02]  /*4a00*/  CS2R R92, SRZ ;  /* 0x00000000005c7805 */ /* 0x000fe4000001ff00 */
[-C--:B------:R-:W-:Y:S02]  /*4a10*/  LEA.HI.X.SX32 R235, R95, R153.reuse, 0x1, P3 ;  /* 0x000000995feb7211 */ /* 0x080fe400018f0eff */
[----:B------:R-:W-:Y:S02]  /*4a20*/  CS2R R94, SRZ ;  /* 0x00000000005e7805 */ /* 0x000fe4000001ff00 */
[----:B------:R-:W-:Y:S02]  /*4a30*/  LEA.HI.X.SX32 R236, R97, R153, 0x1, P2 ;  /* 0x0000009961ec7211 */ /* 0x000fe400010f0eff */
[----:B------:R-:W-:-:S02]  /*4a40*/  CS2R R96, SRZ ;  /* 0x0000000000607805 */ /* 0x000fc4000001ff00 */
[-C--:B------:R-:W-:Y:S02]  /*4a50*/  LEA.HI.X.SX32 R237, R99, R153.reuse, 0x1, P1 ;  /* 0x0000009963ed7211 */ /* 0x080fe400008f0eff */
[----:B------:R-:W-:Y:S02]  /*4a60*/  CS2R R98, SRZ ;  /* 0x0000000000627805 */ /* 0x000fe4000001ff00 */
[-C--:B------:R-:W-:Y:S02]  /*4a70*/  LEA.HI.X.SX32 R238, R101, R153.reuse, 0x1, P0 ;  /* 0x0000009965ee7211 */ /* 0x080fe400000f0eff */
[C---:B------:R-:W-:Y:S01]  /*4a80*/  SHF.L.U64.HI R131, R133.reuse, 0x1, R42 ;  /* 0x0000000185837819 */ /* 0x040fe2000001022a */
[----:B------:R-:W-:Y:S01]  /*4a90*/  IMAD.SHL.U32 R133, R133, 0x2, RZ ;  /* 0x0000000285857824 */ /* 0x000fe200078e00ff */
[----:B01----:R-:W-:-:S07]  /*4aa0*/  LEA.HI.X.SX32 R153, R72, R153, 0x1, P4 ;  /* 0x0000009948997211 */ /* 0x003fce00020f0eff */
.L_x_2:
[----:B------:R-:W0:Y:S01]  /*4ab0*/  LDCU UR4, c[0x0][0x3a8] ;  /* 0x00007500ff0477ac */ /* 0x000e220008000800 */
[C---:B------:R-:W-:Y:S01]  /*4ac0*/  LOP3.LUT R48, R130.reuse, 0x8, RZ, 0xfc, !PT ;  /* 0x0000000882307812 */ /* 0x040fe200078efcff */
[C---:B------:R-:W-:Y:S01]  /*4ad0*/  IMAD R45, R130.reuse, UR12, RZ ;  /* 0x0000000c822d7c24 */ /* 0x040fe2000f8e02ff */
[C---:B------:R-:W-:Y:S01]  /*4ae0*/  LOP3.LUT R49, R130.reuse, 0x10, RZ, 0xfc, !PT ;  /* 0x0000001082317812 */ /* 0x040fe200078efcff */
[----:B------:R-:W-:Y:S01]  /*4af0*/  IMAD.MOV.U32 R42, RZ, RZ, R240 ;  /* 0x000000ffff2a7224 */ /* 0x000fe200078e00f0 */
[C---:B------:R-:W-:Y:S01]  /*4b00*/  LOP3.LUT R47, R130.reuse, 0x10, RZ, 0xfc, !PT ;  /* 0x00000010822f7812 */ /* 0x040fe200078efcff */
[----:B------:R-:W-:Y:S01]  /*4b10*/  IMAD.MOV.U32 R43, RZ, RZ, R239 ;  /* 0x000000ffff2b7224 */ /* 0x000fe200078e00ef */
[C---:B------:R-:W-:Y:S01]  /*4b20*/  ISETP.GE.AND P0, PT, R130.reuse, UR8, PT ;  /* 0x0000000882007c0c */ /* 0x040fe2000bf06270 */
[----:B------:R-:W1:Y:S01]  /*4b30*/  LDCU UR6, c[0x0][0x3a8] ;  /* 0x00007500ff0677ac */ /* 0x000e620008000800 */
[----:B------:R-:W-:Y:S01]  /*4b40*/  PRMT R55, RZ, 0x7610, R55 ;  /* 0x00007610ff377816 */ /* 0x000fe20000000037 */
[----:B------:R-:W-:Y:S01]  /*4b50*/  IMAD.WIDE R44, R45, 0x2, R42 ;  /* 0x000000022d2c7825 */ /* 0x000fe200078e022a */
[----:B------:R-:W-:-:S03]  /*4b60*/  LOP3.LUT R46, R130, 0x8, RZ, 0xfc, !PT ;  /* 0x00000008822e7812 */ /* 0x000fc600078efcff */
[----:B0-----:R-:W-:Y:S01]  /*4b70*/  IMAD R48, R48, UR4, RZ ;  /* 0x0000000430307c24 */ /* 0x001fe2000f8e02ff */
[----:B------:R-:W0:Y:S01]  /*4b80*/  LDCU UR4, c[0x0][0x3a8] ;  /* 0x00007500ff0477ac */ /* 0x000e220008000800 */
[----:B------:R-:W-:-:S04]  /*4b90*/  ISETP.GE.AND P3, PT, R47, UR8, PT ;  /* 0x000000082f007c0c */ /* 0x000fc8000bf66270 */
[----:B------:R2:W3:Y:S01]  /*4ba0*/  @!P0 LDG.E.U16 R55, desc[UR10][R44.64] ;  /* 0x0000000a2c378981 */ /* 0x0004e2000c1e1500 */
[----:B------:R-:W-:Y:S02]  /*4bb0*/  LOP3.LUT R47, R130, 0x18, RZ, 0xfc, !PT ;  /* 0x00000018822f7812 */ /* 0x000fe400078efcff */
[----:B------:R-:W-:Y:S01]  /*4bc0*/  ISETP.GE.AND P1, PT, R46, UR8, PT ;  /* 0x000000082e007c0c */ /* 0x000fe2000bf26270 */
[----:B0-----:R-:W-:Y:S01]  /*4bd0*/  IMAD R49, R49, UR4, RZ ;  /* 0x0000000431317c24 */ /* 0x001fe2000f8e02ff */
[----:B------:R-:W0:Y:S01]  /*4be0*/  LDCU UR4, c[0x0][0x3a8] ;  /* 0x00007500ff0477ac */ /* 0x000e220008000800 */
[----:B------:R-:W-:Y:S02]  /*4bf0*/  ISETP.GE.AND P5, PT, R47, UR8, PT ;  /* 0x000000082f007c0c */ /* 0x000fe4000bfa6270 */
[----:B------:R-:W-:Y:S01]  /*4c00*/  LOP3.LUT R47, R130, 0x2, RZ, 0xfc, !PT ;  /* 0x00000002822f7812 */ /* 0x000fe200078efcff */
[----:B--2---:R-:W-:Y:S01]  /*4c10*/  IMAD.WIDE R44, R48, 0x2, R42 ;  /* 0x00000002302c7825 */ /* 0x004fe200078e022a */
[----:B------:R-:W-:-:S03]  /*4c20*/  LOP3.LUT R48, R130, 0x4, RZ, 0xfc, !PT ;  /* 0x0000000482307812 */ /* 0x000fc600078efcff */
[----:B0-----:R-:W-:Y:S01]  /*4c30*/  IMAD R47, R47, UR4, RZ ;  /* 0x000000042f2f7c24 */ /* 0x001fe2000f8e02ff */
[----:B------:R-:W0:Y:S01]  /*4c40*/  LDCU UR4, c[0x0][0x3a8] ;  /* 0x00007500ff0477ac */ /* 0x000e220008000800 */
[----:B------:R-:W-:Y:S02]  /*4c50*/  ISETP.GE.AND P2, PT, R48, UR8, PT ;  /* 0x0000000830007c0c */ /* 0x000fe4000bf46270 */
[----:B------:R-:W-:Y:S02]  /*4c60*/  LOP3.LUT R48, R130, 0x18, RZ, 0xfc, !PT ;  /* 0x0000001882307812 */ /* 0x000fe400078efcff */
[----:B------:R-:W-:Y:S02]  /*4c70*/  PRMT R54, RZ, 0x7610, R54 ;  /* 0x00007610ff367816 */ /* 0x000fe40000000036 */
[----:B------:R-:W-:-:S04]  /*4c80*/  PRMT R53, RZ, 0x7610, R53 ;  /* 0x00007610ff357816 */ /* 0x000fc80000000035 */
[----:B------:R2:W4:Y:S01]  /*4c90*/  @!P1 LDG.E.U16 R54, desc[UR10][R44.64] ;  /* 0x0000000a2c369981 */ /* 0x000522000c1e1500 */
[----:B0-----:R-:W-:Y:S01]  /*4ca0*/  IMAD R48, R48, UR4, RZ ;  /* 0x0000000430307c24 */ /* 0x001fe2000f8e02ff */
[----:B------:R-:W0:Y:S01]  /*4cb0*/  LDCU UR4, c[0x0][0x3a8] ;  /* 0x00007500ff0477ac */ /* 0x000e220008000800 */
[----:B--2---:R-:W-:Y:S01]  /*4cc0*/  IMAD.WIDE R44, R49, 0x2, R42 ;  /* 0x00000002312c7825 */ /* 0x004fe200078e022a */
[C---:B------:R-:W-:Y:S02]  /*4cd0*/  LOP3.LUT R46, R130.reuse, 0x2, RZ, 0xfc, !PT ;  /* 0x00000002822e7812 */ /* 0x040fe400078efcff */
[----:B------:R-:W-:Y:S02]  /*4ce0*/  LOP3.LUT R51, R130, 0x20, RZ, 0xfc, !PT ;  /* 0x0000002082337812 */ /* 0x000fe400078efcff */
[----:B------:R2:W5:Y:S01]  /*4cf0*/  @!P3 LDG.E.U16 R53, desc[UR10][R44.64] ;  /* 0x0000000a2c35b981 */ /* 0x000562000c1e1500 */
[----:B------:R-:W-:Y:S02]  /*4d00*/  ISETP.GE.AND P0, PT, R46, UR8, PT ;  /* 0x000000082e007c0c */ /* 0x000fe4000bf06270 */
[----:B------:R-:W-:-:S02]  /*4d10*/  ISETP.GE.AND P3, PT, R51, UR8, PT ;  /* 0x0000000833007c0c */ /* 0x000fc4000bf66270 */
[----:B------:R-:W-:Y:S01]  /*4d20*/  PRMT R56, RZ, 0x7610, R56 ;  /* 0x00007610ff387816 */ /* 0x000fe20000000038 */
[----:B0-----:R-:W-:Y:S01]  /*4d30*/  IMAD R51, R51, UR4, RZ ;  /* 0x0000000433337c24 */ /* 0x001fe2000f8e02ff */
[----:B------:R-:W0:Y:S01]  /*4d40*/  LDCU UR4, c[0x0][0x3a8] ;  /* 0x00007500ff0477ac */ /* 0x000e220008000800 */
[----:B--2---:R-:W-:Y:S01]  /*4d50*/  IMAD.WIDE R44, R47, 0x2, R42 ;  /* 0x000000022f2c7825 */ /* 0x004fe200078e022a */
[----:B------:R-:W-:-:S05]  /*4d60*/  LOP3.LUT R47, R130, 0x4, RZ, 0xfc, !PT ;  /* 0x00000004822f7812 */ /* 0x000fca00078efcff */
[----:B------:R2:W3:Y:S01]  /*4d70*/  @!P0 LDG.E.U16 R56, desc[UR10][R44.64] ;  /* 0x0000000a2c388981 */ /* 0x0004e2000c1e1500 */
[----:B-1----:R-:W-:Y:S01]  /*4d80*/  IMAD R47, R47, UR6, RZ ;  /* 0x000000062f2f7c24 */ /* 0x002fe2000f8e02ff */
[----:B------:R-:W1:Y:S01]  /*4d90*/  LDCU UR6, c[0x0][0x3a8] ;  /* 0x00007500ff0677ac */ /* 0x000e620008000800 */
[----:B--2---:R-:W-:Y:S01]  /*4da0*/  IMAD.WIDE R44, R51, 0x2, R42 ;  /* 0x00000002332c7825 */ /* 0x004fe200078e022a */
[C---:B------:R-:W-:Y:S02]  /*4db0*/  LOP3.LUT R51, R130.reuse, 0xa, RZ, 0xfc, !PT ;  /* 0x0000000a82337812 */ /* 0x040fe400078efcff */
[----:B------:R-:W-:-:S03]  /*4dc0*/  LOP3.LUT R46, R130, 0x28, RZ, 0xfc, !PT ;  /* 0x00000028822e7812 */ /* 0x000fc600078efcff */
[----:B0-----:R-:W-:Y:S01]  /*4dd0*/  IMAD R51, R51, UR4, RZ ;  /* 0x0000000433337c24 */ /* 0x001fe2000f8e02ff */
[----:B------:R-:W0:Y:S01]  /*4de0*/  LDCU UR4, c[0x0][0x3a8] ;  /* 0x00007500ff0477ac */ /* 0x000e220008000800 */
[----:B------:R-:W-:Y:S02]  /*4df0*/  LOP3.LUT R155, R130, 0x6, RZ, 0xfc, !PT ;  /* 0x00000006829b7812 */ /* 0x000fe400078efcff */
[----:B------:R-:W-:Y:S01]  /*4e00*/  ISETP.GE.AND P4, PT, R46, UR8, PT ;  /* 0x000000082e007c0c */ /* 0x000fe2000bf86270 */
[----:B------:R-:W-:Y:S01]  /*4e10*/  IMAD.WIDE R46, R47, 0x2, R42 ;  /* 0x000000022f2e7825 */ /* 0x000fe200078e022a */
[----:B------:R-:W-:-:S03]  /*4e20*/  PRMT R68, RZ, 0x7610, R68 ;  /* 0x00007610ff447816 */ /* 0x000fc60000000044 */
[----:B-1----:R-:W-:Y:S01]  /*4e30*/  IMAD R155, R155, UR6, RZ ;  /* 0x000000069b9b7c24 */ /* 0x002fe2000f8e02ff */
[----:B------:R-:W-:Y:S01]  /*4e40*/  LOP3.LUT R50, R130, 0x6, RZ, 0xfc, !PT ;  /* 0x0000000682327812 */ /* 0x000fe200078efcff */
[----:B------:R-:W1:Y:S01]  /*4e50*/  LDCU UR6, c[0x0][0x3a8] ;  /* 0x00007500ff0677ac */ /* 0x000e620008000800 */
[----:B------:R2:W3:Y:S02]  /*4e60*/  @!P2 LDG.E.U16 R68, desc[UR10][R46.64] ;  /* 0x0000000a2e44a981 */ /* 0x0004e4000c1e1500 */
[----:B------:R-:W-:Y:S01]  /*4e70*/  ISETP.GE.AND P1, PT, R50, UR8, PT ;  /* 0x0000000832007c0c */ /* 0x000fe2000bf26270 */
[----:B--2---:R-:W-:Y:S01]  /*4e80*/  IMAD.WIDE R46, R155, 0x2, R42 ;  /* 0x000000029b2e7825 */ /* 0x004fe200078e022a */
[----:B------:R-:W-:-:S05]  /*4e90*/  LOP3.LUT R155, R130, 0xc, RZ, 0xfc, !PT ;  /* 0x0000000c829b7812 */ /* 0x000fca00078efcff */
[----:B0-----:R-:W-:Y:S01]  /*4ea0*/  IMAD R155, R155, UR4, RZ ;  /* 0x000000049b9b7c24 */ /* 0x001fe2000f8e02ff */
[----:B------:R-:W0:Y:S01]  /*4eb0*/  LDCU UR4, c[0x0][0x3a8] ;  /* 0x00007500ff0477ac */ /* 0x000e220008000800 */
[----:B------:R-:W-:Y:S01]  /*4ec0*/  PRMT R52, RZ, 0x7610, R52 ;  /* 0x00007610ff347816 */ /* 0x000fe20000000034 */
[----:B------:R-:W-:Y:S01]  /*4ed0*/  IMAD.WIDE R48, R48, 0x2, R42 ;  /* 0x0000000230307825 */ /* 0x000fe200078e022a */
[----:B------:R-:W-:Y:S02]  /*4ee0*/  PRMT R58, RZ, 0x7610, R58 ;  /* 0x00007610ff3a7816 */ /* 0x000fe4000000003a */
[----:B------:R-:W-:Y:S02]  /*4ef0*/  PRMT R74, RZ, 0x7610, R74 ;  /* 0x00007610ff4a7816 */ /* 0x000fe4000000004a */
[C---:B------:R-:W-:Y:S01]  /*4f00*/  LOP3.LUT R104, R130.reuse, 0xc, RZ, 0xfc, !PT ;  /* 0x0000000c82687812 */ /* 0x040fe200078efcff */
[----:B------:R-:W2:Y:S01]  /*4f10*/  @!P5 LDG.E.U16 R52, desc[UR10][R48.64] ;  /* 0x0000000a3034d981 */ /* 0x000ea2000c1e1500 */
[----:B------:R-:W-:-:S02]  /*4f20*/  LOP3.LUT R50, R130, 0xa, RZ, 0xfc, !PT ;  /* 0x0000000a82327812 */ /* 0x000fc400078efcff */
[----:B------:R-:W-:Y:S01]  /*4f30*/  ISETP.GE.AND P5, PT, R104, UR8, PT ;  /* 0x0000000868007c0c */ /* 0x000fe2000bfa6270 */
[----:B------:R0:W2:Y:S01]  /*4f40*/  @!P1 LDG.E.U16 R58, desc[UR10][R46.64] ;  /* 0x0000000a2e3a9981 */ /* 0x0000a2000c1e1500 */
[----:B------:R-:W-:-:S03]  /*4f50*/  ISETP.GE.AND P2, PT, R50, UR8, PT ;  /* 0x0000000832007c0c */ /* 0x000fc6000bf46270 */
[----:B------:R1:W2:Y:S01]  /*4f60*/  @!P3 LDG.E.U16 R74, desc[UR10][R44.64] ;  /* 0x0000000a2c4ab981 */ /* 0x0002a2000c1e1500 */
[----:B0-----:R-:W-:Y:S01]  /*4f70*/  IMAD.WIDE R46, R51, 0x2, R42 ;  /* 0x00000002332e7825 */ /* 0x001fe200078e022a */
[----:B------:R-:W-:-:S03]  /*4f80*/  LOP3.LUT R51, R130, 0x12, RZ, 0xfc, !PT ;  /* 0x0000001282337812 */ /* 0x000fc600078efcff */
[----:B-1----:R-:W-:Y:S01]  /*4f90*/  IMAD.WIDE R44, R155, 0x2, R42 ;  /* 0x000000029b2c7825 */ /* 0x002fe200078e022a */
[C---:B------:R-:W-:Y:S02]  /*4fa0*/  LOP3.LUT R155, R130.reuse, 0x12, RZ, 0xfc, !PT ;  /* 0x00000012829b7812 */ /* 0x040fe400078efcff */
[----:B------:R-:W-:Y:S02]  /*4fb0*/  ISETP.GE.AND P3, PT, R51, UR8, PT ;  /* 0x0000000833007c0c */ /* 0x000fe4000bf66270 */
[----:B------:R-:W-:Y:S01]  /*4fc0*/  LOP3.LUT R51, R130, 0xe, RZ, 0xfc, !PT ;  /* 0x0000000e82337812 */ /* 0x000fe200078efcff */
[----:B------:R-:W-:Y:S01]  /*4fd0*/  IMAD R155, R155, UR4, RZ ;  /* 0x000000049b9b7c24 */ /* 0x000fe2000f8e02ff */
[----:B------:R-:W-:Y:S01]  /*4fe0*/  PRMT R69, RZ, 0x7610, R69 ;  /* 0x00007610ff457816 */ /* 0x000fe20000000045 */
[----:B------:R-:W0:Y:S01]  /*4ff0*/  LDCU UR4, c[0x0][0x3a8] ;  /* 0x00007500ff0477ac */ /* 0x000e220008000800 */
[----:B------:R-:W-:Y:S01]  /*5000*/  PRMT R71, RZ, 0x7610, R71 ;  /* 0x00007610ff477816 */ /* 0x000fe20000000047 */
[----:B------:R-:W-:Y:S01]  /*5010*/  IMAD R51, R51, UR6, RZ ;  /* 0x0000000633337c24 */ /* 0x000fe2000f8e02ff */
[----:B------:R-:W-:Y:S01]  /*5020*/  PRMT R105, RZ, 0x7610, R105 ;  /* 0x00007610ff697816 */ /* 0x000fe20000000069 */
[----:B------:R-:W1:Y:S01]  /*5030*/  LDCU UR6, c[0x0][0x3a8] ;  /* 0x00007500ff0677ac */ /* 0x000e620008000800 */
[----:B------:R0:W2:Y:S04]  /*5040*/  @!P5 LDG.E.U16 R69, desc[UR10][R44.64] ;  /* 0x0000000a2c45d981 */ /* 0x0000a8000c1e1500 */
[----:B------:R0:W2:Y:S02]  /*5050*/  @!P2 LDG.E.U16 R71, desc[UR10][R46.64] ;  /* 0x0000000a2e47a981 */ /* 0x0000a4000c1e1500 */
[----:B0-----:R-:W-:-:S04]  /*5060*/  IMAD.WIDE R44, R252, 0x2, R42 ;  /* 0x00000002fc2c7825 */ /* 0x001fc800078e022a */
[----:B------:R-:W-:Y:S01]  /*5070*/  IMAD.WIDE R46, R51, 0x2, R42 ;  /* 0x00000002332e7825 */ /* 0x000fe200078e022a */
[C---:B------:R-:W-:Y:S01]  /*5080*/  LOP3.LUT R51, R130.reuse, 0x16, RZ, 0xfc, !PT ;  /* 0x0000001682337812 */ /* 0x040fe200078efcff */
[----:B------:R0:W2:Y:S03]  /*5090*/  @!P4 LDG.E.U16 R105, desc[UR10][R44.64] ;  /* 0x0000000a2c69c981 */ /* 0x0000a6000c1e1500 */
[----:B------:R-:W-:Y:S02]  /*50a0*/  ISETP.GE.AND P4, PT, R51, UR8, PT ;  /* 0x0000000833007c0c */ /* 0x000fe4000bf86270 */
[----:B------:R-:W-:-:S05]  /*50b0*/  LOP3.LUT R51, R130, 0x30, RZ, 0xfc, !PT ;  /* 0x0000003082337812 */ /* 0x000fca00078efcff */
[----:B------:R-:W-:Y:S01]  /*50c0*/  IMAD R51, R51, UR4, RZ ;  /* 0x0000000433337c24 */ /* 0x000fe2000f8e02ff */
[----:B------:R-:W0:Y:S01]  /*50d0*/  LDCU UR4, c[0x0][0x3a8] ;  /* 0x00007500ff0477ac */ /* 0x000e220008000800 */
[----:B------:R-:W-:-:S04]  /*50e0*/  LOP3.LUT R48, R130, 0x38, RZ, 0xfc, !PT ;  /* 0x0000003882307812 */ /* 0x000fc800078efcff */
[----:B------:R-:W-:Y:S01]  /*50f0*/  ISETP.GE.AND P1, PT, R48, UR8, PT ;  /* 0x0000000830007c0c */ /* 0x000fe2000bf26270 */
[----:B------:R-:W-:Y:S01]  /*5100*/  IMAD.WIDE R48, R155, 0x2, R42 ;  /* 0x000000029b307825 */ /* 0x000fe200078e022a */
[C---:B------:R-:W-:Y:S02]  /*5110*/  LOP3.LUT R155, R130.reuse, 0x16, RZ, 0xfc, !PT ;  /* 0x00000016829b7812 */ /* 0x040fe400078efcff */
[----:B------:R-:W-:-:S03]  /*5120*/  LOP3.LUT R50, R130, 0x30, RZ, 0xfc, !PT ;  /* 0x0000003082327812 */ /* 0x000fc600078efcff */
[----:B0-----:R-:W-:Y:S01]  /*5130*/  IMAD R155, R155, UR4, RZ ;  /* 0x000000049b9b7c24 */ /* 0x001fe2000f8e02ff */
[----:B------:R-:W0:Y:S01]  /*5140*/  LDCU UR4, c[0x0][0x3a8] ;  /* 0x00007500ff0477ac */ /* 0x000e220008000800 */
[----:B------:R-:W-:Y:S02]  /*5150*/  ISETP.GE.AND P0, PT, R50, UR8, PT ;  /* 0x0000000832007c0c */ /* 0x000fe4000bf06270 */
[C---:B------:R-:W-:Y:S01]  /*5160*/  LOP3.LUT R50, R130.reuse, 0x38, RZ, 0xfc, !PT ;  /* 0x0000003882327812 */ /* 0x040fe200078efcff */
[----:B------:R-:W-:Y:S01]  /*5170*/  IMAD.WIDE R44, R51, 0x2, R42 ;  /* 0x00000002332c7825 */ /* 0x000fe200078e022a */
[----:B------:R-:W-:Y:S02]  /*5180*/  PRMT R114, RZ, 0x7610, R114 ;  /* 0x00007610ff727816 */ /* 0x000fe40000000072 */
[----:B------:R-:W-:Y:S02]  /*5190*/  PRMT R151, RZ, 0x7610, R151 ;  /* 0x00007610ff977816 */ /* 0x000fe40000000097 */
[----:B------:R-:W-:-:S05]  /*51a0*/  LOP3.LUT R104, R130, 0xe, RZ, 0xfc, !PT ;  /* 0x0000000e82687812 */ /* 0x000fca00078efcff */
[----:B------:R1:W2:Y:S01]  /*51b0*/  @!P0 LDG.E.U16 R114, desc[UR10][R44.64] ;  /* 0x0000000a2c728981 */ /* 0x0002a2000c1e1500 */
[----:B0-----:R-:W-:Y:S01]  /*51c0*/  IMAD R50, R50, UR4, RZ ;  /* 0x0000000432327c24 */ /* 0x001fe2000f8e02ff */
[----:B------:R-:W-:Y:S01]  /*51d0*/  ISETP.GE.AND P2, PT, R104, UR8, PT ;  /* 0x0000000868007c0c */ /* 0x000fe2000bf46270 */
[----:B------:R-:W0:Y:S02]  /*51e0*/  LDCU UR4, c[0x0][0x3a8] ;  /* 0x00007500ff0477ac */ /* 0x000e240008000800 */
[----:B-1----:R-:W-:Y:S01]  /*51f0*/  IMAD.WIDE R44, R50, 0x2, R42 ;  /* 0x00000002322c7825 */ /* 0x002fe200078e022a */
[----:B------:R-:W-:-:S04]  /*5200*/  LOP3.LUT R51, R130, 0x14, RZ, 0xfc, !PT ;  /* 0x0000001482337812 */ /* 0x000fc800078efcff */
[----:B------:R-:W2:Y:S01]  /*5210*/  @!P1 LDG.E.U16 R151, desc[UR10][R44.64] ;  /* 0x0000000a2c979981 */ /* 0x000ea2000c1e1500 */
[----:B------:R-:W-:Y:S01]  /*5220*/  PRMT R57, RZ, 0x7610, R57 ;  /* 0x00007610ff397816 */ /* 0x000fe20000000039 */
[----:B------:R-:W-:Y:S01]  /*5230*/  IMAD R51, R51, UR6, RZ ;  /* 0x0000000633337c24 */ /* 0x000fe2000f8e02ff */
[----:B------:R-:W-:Y:S01]  /*5240*/  PRMT R72, RZ, 0x7610, R72 ;  /* 0x00007610ff487816 */ /* 0x000fe20000000048 */
[----:B------:R-:W1:Y:S03]  /*5250*/  LDCU UR6, c[0x0][0x3a8] ;  /* 0x00007500ff0677ac */ /* 0x000e660008000800 */
[----:B------:R0:W2:Y:S01]  /*5260*/  @!P2 LDG.E.U16 R57, desc[UR10][R46.64] ;  /* 0x0000000a2e39a981 */ /* 0x0000a2000c1e1500 */
[----:B------:R-:W-:-:S03]  /*5270*/  PRMT R59, RZ, 0x7610, R59 ;  /* 0x00007610ff3b7816 */ /* 0x000fc6000000003b */
[----:B------:R1:W2:Y:S01]  /*5280*/  @!P3 LDG.E.U16 R72, desc[UR10][R48.64] ;  /* 0x0000000a3048b981 */ /* 0x0002a2000c1e1500 */
[----:B0-----:R-:W-:Y:S01]  /*5290*/  IMAD.WIDE R46, R51, 0x2, R42 ;  /* 0x00000002332e7825 */ /* 0x001fe200078e022a */
[----:B------:R-:W-:-:S04]  /*52a0*/  LOP3.LUT R51, R130, 0x1c, RZ, 0xfc, !PT ;  /* 0x0000001c82337812 */ /* 0x000fc800078efcff */
[C---:B------:R-:W-:Y:S01]  /*52b0*/  ISETP.GE.AND P2, PT, R51.reuse, UR8, PT ;  /* 0x0000000833007c0c */ /* 0x040fe2000bf46270 */
[----:B------:R-:W-:Y:S01]  /*52c0*/  IMAD R51, R51, UR4, RZ ;  /* 0x0000000433337c24 */ /* 0x000fe2000f8e02ff */
[----:B------:R-:W0:Y:S01]  /*52d0*/  LDCU UR4, c[0x0][0x3a8] ;  /* 0x00007500ff0477ac */ /* 0x000e220008000800 */
[----:B-1----:R-:W-:Y:S01]  /*52e0*/  IMAD.WIDE R48, R155, 0x2, R42 ;  /* 0x000000029b307825 */ /* 0x002fe200078e022a */
[----:B------:R-:W-:-:S04]  /*52f0*/  LOP3.LUT R104, R130, 0x14, RZ, 0xfc, !PT ;  /* 0x0000001482687812 */ /* 0x000fc800078efcff */
[----:B------:R-:W-:Y:S01]  /*5300*/  ISETP.GE.AND P5, PT, R104, UR8, PT ;  /* 0x0000000868007c0c */ /* 0x000fe2000bfa6270 */
[----:B------:R1:W2:Y:S01]  /*5310*/  @!P4 LDG.E.U16 R59, desc[UR10][R48.64] ;  /* 0x0000000a303bc981 */ /* 0x0002a2000c1e1500 */
[----:B------:R-:W-:Y:S02]  /*5320*/  LOP3.LUT R104, R130, 0x1a, RZ, 0xfc, !PT ;  /* 0x0000001a82687812 */ /* 0x000fe400078efcff */
[----:B------:R-:W-:Y:S02]  /*5330*/  PRMT R101, RZ, 0x7610, R101 ;  /* 0x00007610ff657816 */ /* 0x000fe40000000065 */
[----:B------:R-:W-:Y:S01]  /*5340*/  ISETP.GE.AND P0, PT, R104, UR8, PT ;  /* 0x0000000868007c0c */ /* 0x000fe2000bf06270 */
[----:B-1----:R-:W-:Y:S01]  /*5350*/  IMAD.WIDE R48, R51, 0x2, R42 ;  /* 0x0000000233307825 */ /* 0x002fe200078e022a */
[----:B------:R-:W-:-:S05]  /*5360*/  LOP3.LUT R51, R130, 0x22, RZ, 0xfc, !PT ;  /* 0x0000002282337812 */ /* 0x000fca00078efcff */
[----:B------:R1:W2:Y:S01]  /*5370*/  @!P5 LDG.E.U16 R101, desc[UR10][R46.64] ;  /* 0x0000000a2e65d981 */ /* 0x0002a2000c1e1500 */
[C---:B------:R-:W-:Y:S01]  /*5380*/  ISETP.GE.AND P1, PT, R51.reuse, UR8, PT ;  /* 0x0000000833007c0c */ /* 0x040fe2000bf26270 */
[----:B0-----:R-:W-:Y:S01]  /*5390*/  IMAD R51, R51, UR4, RZ ;  /* 0x0000000433337c24 */ /* 0x001fe2000f8e02ff */
[----:B------:R-:W0:Y:S01]  /*53a0*/  LDCU UR4, c[0x0][0x3a8] ;  /* 0x00007500ff0477ac */ /* 0x000e220008000800 */
[----:B------:R-:W-:Y:S01]  /*53b0*/  IMAD R104, R104, UR6, RZ ;  /* 0x0000000668687c24 */ /* 0x000fe2000f8e02ff */
[----:B------:R-:W-:Y:S01]  /*53c0*/  PRMT R75, RZ, 0x7610, R75 ;  /* 0x00007610ff4b7816 */ /* 0x000fe2000000004b */
[----:B------:R-:W0:Y:S01]  /*53d0*/  LDCU UR6, c[0x0][0x3a8] ;  /* 0x00007500ff0677ac */ /* 0x000e220008000800 */
[----:B------:R-:W-:Y:S01]  /*53e0*/  LOP3.LUT R50, R130, 0x1e, RZ, 0xfc, !PT ;  /* 0x0000001e82327812 */ /* 0x000fe200078efcff */
[----:B-1----:R-:W-:-:S03]  /*53f0*/  IMAD.WIDE R46, R104, 0x2, R42 ;  /* 0x00000002682e7825 */ /* 0x002fc600078e022a */
[----:B------:R-:W-:Y:S02]  /*5400*/  ISETP.GE.AND P3, PT, R50, UR8, PT ;  /* 0x0000000832007c0c */ /* 0x000fe4000bf66270 */
[----:B------:R-:W-:Y:S01]  /*5410*/  LOP3.LUT R50, R130, 0x24, RZ, 0xfc, !PT ;  /* 0x0000002482327812 */ /* 0x000fe200078efcff */
[----:B------:R1:W2:Y:S03]  /*5420*/  @!P0 LDG.E.U16 R75, desc[UR10][R46.64] ;  /* 0x0000000a2e4b8981 */ /* 0x0002a6000c1e1500 */
[----:B------:R-:W-:Y:S02]  /*5430*/  ISETP.GE.AND P0, PT, R50, UR8, PT ;  /* 0x0000000832007c0c */ /* 0x000fe4000bf06270 */
[C---:B------:R-:W-:Y:S01]  /*5440*/  LOP3.LUT R50, R130.reuse, 0x1e, RZ, 0xfc, !PT ;  /* 0x0000001e82327812 */ /* 0x040fe200078efcff */
[----:B-1----:R-:W-:Y:S01]  /*5450*/  IMAD.WIDE R46, R51, 0x2, R42 ;  /* 0x00000002332e7825 */ /* 0x002fe200078e022a */
[----:B------:R-:W-:-:S05]  /*5460*/  LOP3.LUT R51, R130, 0x24, RZ, 0xfc, !PT ;  /* 0x0000002482337812 */ /* 0x000fca00078efcff */
[----:B0-----:R-:W-:Y:S01]  /*5470*/  IMAD R51, R51, UR4, RZ ;  /* 0x0000000433337c24 */ /* 0x001fe2000f8e02ff */
[----:B------:R-:W0:Y:S01]  /*5480*/  LDCU UR4, c[0x0][0x3a8] ;  /* 0x00007500ff0477ac */ /* 0x000e220008000800 */
[----:B------:R-:W-:Y:S01]  /*5490*/  IMAD R50, R50, UR6, RZ ;  /* 0x0000000632327c24 */ /* 0x000fe2000f8e02ff */
[----:B------:R-:W-:Y:S02]  /*54a0*/  PRMT R73, RZ, 0x7610, R73 ;  /* 0x00007610ff497816 */ /* 0x000fe40000000049 */
[----:B------:R-:W-:Y:S01]  /*54b0*/  PRMT R102, RZ, 0x7610, R102 ;  /* 0x00007610ff667816 */ /* 0x000fe20000000066 */
[----:B------:R-:W-:Y:S01]  /*54c0*/  IMAD.WIDE R44, R50, 0x2, R42 ;  /* 0x00000002322c7825 */ /* 0x000fe200078e022a */
[----:B------:R-:W-:Y:S01]  /*54d0*/  LOP3.LUT R50, R130, 0x26, RZ, 0xfc, !PT ;  /* 0x0000002682327812 */ /* 0x000fe200078efcff */
[----:B------:R-:W1:Y:S03]  /*54e0*/  LDCU UR6, c[0x0][0x3a8] ;  /* 0x00007500ff0677ac */ /* 0x000e660008000800 */
[----:B------:R0:W2:Y:S01]  /*54f0*/  @!P3 LDG.E.U16 R73, desc[UR10][R44.64] ;  /* 0x0000000a2c49b981 */ /* 0x0000a2000c1e1500 */
[----:B------:R-:W-:-:S03]  /*5500*/  PRMT R115, RZ, 0x7610, R115 ;  /* 0x00007610ff737816 */ /* 0x000fc60000000073 */
[----:B------:R1:W2:Y:S01]  /*5510*/  @!P2 LDG.E.U16 R102, desc[UR10][R48.64] ;  /* 0x0000000a3066a981 */ /* 0x0002a2000c1e1500 */
[----:B------:R-:W-:Y:S02]  /*5520*/  ISETP.GE.AND P2, PT, R50, UR8, PT ;  /* 0x0000000832007c0c */ /* 0x000fe4000bf46270 */
[----:B------:R-:W-:Y:S01]  /*5530*/  PRMT R109, RZ, 0x7610, R109 ;  /* 0x00007610ff6d7816 */ /* 0x000fe2000000006d */
[----:B------:R-:W2:Y:S01]  /*5540*/  @!P1 LDG.E.U16 R115, desc[UR10][R46.64] ;  /* 0x0000000a2e739981 */ /* 0x000ea2000c1e1500 */
[----:B0-----:R-:W-:Y:S01]  /*5550*/  IMAD.WIDE R44, R51, 0x2, R42 ;  /* 0x00000002332c7825 */ /* 0x001fe200078e022a */
[C---:B------:R-:W-:Y:S02]  /*5560*/  LOP3.LUT R51, R130.reuse, 0x2a, RZ, 0xfc, !PT ;  /* 0x0000002a82337812 */ /* 0x040fe400078efcff */
[----:B-1----:R-:W-:Y:S02]  /*5570*/  LOP3.LUT R48, R130, 0x2a, RZ, 0xfc, !PT ;  /* 0x0000002a82307812 */ /* 0x002fe400078efcff */
[----:B------:R0:W2:Y:S01]  /*5580*/  @!P0 LDG.E.U16 R109, desc[UR10][R44.64] ;  /* 0x0000000a2c6d8981 */ /* 0x0000a2000c1e1500 */
[----:B------:R-:W-:Y:S01]  /*5590*/  IMAD R51, R51, UR4, RZ ;  /* 0x0000000433337c24 */ /* 0x000fe2000f8e02ff */
[----:B------:R-:W1:Y:S01]  /*55a0*/  LDCU UR4, c[0x0][0x3a8] ;  /* 0x00007500ff0477ac */ /* 0x000e620008000800 */
[----:B------:R-:W-:-:S02]  /*55b0*/  ISETP.GE.AND P1, PT, R48, UR8, PT ;  /* 0x0000000830007c0c */ /* 0x000fc4000bf26270 */
[----:B------:R-:W-:Y:S02]  /*55c0*/  PRMT R100, RZ, 0x7610, R100 ;  /* 0x00007610ff647816 */ /* 0x000fe40000000064 */
[C---:B------:R-:W-:Y:S01]  /*55d0*/  LOP3.LUT R104, R130.reuse, 0x2c, RZ, 0xfc, !PT ;  /* 0x0000002c82687812 */ /* 0x040fe200078efcff */
[----:B0-----:R-:W-:Y:S01]  /*55e0*/  IMAD.WIDE R44, R251, 0x2, R42 ;  /* 0x00000002fb2c7825 */ /* 0x001fe200078e022a */
[----:B------:R-:W-:Y:S02]  /*55f0*/  LOP3.LUT R46, R130, 0x2c, RZ, 0xfc, !PT ;  /* 0x0000002c822e7812 */ /* 0x000fe400078efcff */
[----:B------:R-:W-:Y:S01]  /*5600*/  PRMT R150, RZ, 0x7610, R150 ;  /* 0x00007610ff967816 */ /* 0x000fe20000000096 */
[----:B------:R-:W-:Y:S01]  /*5610*/  IMAD R104, R104, UR6, RZ ;  /* 0x0000000668687c24 */ /* 0x000fe2000f8e02ff */
[----:B------:R0:W2:Y:S01]  /*5620*/  @!P2 LDG.E.U16 R100, desc[UR10][R44.64] ;  /* 0x0000000a2c64a981 */ /* 0x0000a2000c1e1500 */
[----:B------:R-:W-:Y:S01]  /*5630*/  ISETP.GE.AND P0, PT, R46, UR8, PT ;  /* 0x000000082e007c0c */ /* 0x000fe2000bf06270 */
[----:B------:R-:W4:Y:S01]  /*5640*/  LDCU UR6, c[0x0][0x3a8] ;  /* 0x00007500ff0677ac */ /* 0x000f220008000800 */
[C---:B------:R-:W-:Y:S01]  /*5650*/  LOP3.LUT R46, R130.reuse, 0x32, RZ, 0xfc, !PT ;  /* 0x00000032822e7812 */ /* 0x040fe200078efcff */
[----:B0-----:R-:W-:Y:S01]  /*5660*/  IMAD.WIDE R44, R51, 0x2, R42 ;  /* 0x00000002332c7825 */ /* 0x001fe200078e022a */
[----:B------:R-:W-:-:S02]  /*5670*/  LOP3.LUT R51, R130, 0x32, RZ, 0xfc, !PT ;  /* 0x0000003282337812 */ /* 0x000fc400078efcff */
[----:B------:R-:W-:Y:S02]  /*5680*/  PRMT R110, RZ, 0x7610, R110 ;  /* 0x00007610ff6e7816 */ /* 0x000fe4000000006e */
[----:B------:R0:W3:Y:S01]  /*5690*/  @!P1 LDG.E.U16 R150, desc[UR10][R44.64] ;  /* 0x0000000a2c969981 */ /* 0x0000e2000c1e1500 */
[----:B-1----:R-:W-:Y:S01]  /*56a0*/  IMAD R51, R51, UR4, RZ ;  /* 0x0000000433337c24 */ /* 0x002fe2000f8e02ff */
[----:B------:R-:W-:Y:S01]  /*56b0*/  ISETP.GE.AND P1, PT, R46, UR8, PT ;  /* 0x000000082e007c0c */ /* 0x000fe2000bf26270 */
[----:B------:R-:W1:Y:S01]  /*56c0*/  LDCU UR4, c[0x0][0x3a8] ;  /* 0x00007500ff0477ac */ /* 0x000e620008000800 */
[----:B------:R-:W-:Y:S01]  /*56d0*/  LOP3.LUT R46, R130, 0x2e, RZ, 0xfc, !PT ;  /* 0x0000002e822e7812 */ /* 0x000fe200078efcff */
[----:B0-----:R-:W-:Y:S01]  /*56e0*/  IMAD.WIDE R44, R104, 0x2, R42 ;  /* 0x00000002682c7825 */ /* 0x001fe200078e022a */
[----:B------:R-:W-:Y:S02]  /*56f0*/  PRMT R152, RZ, 0x7610, R152 ;  /* 0x00007610ff987816 */ /* 0x000fe40000000098 */
[----:B------:R-:W-:-:S02]  /*5700*/  LOP3.LUT R104, R130, 0x2e, RZ, 0xfc, !PT ;  /* 0x0000002e82687812 */ /* 0x000fc400078efcff */
[----:B------:R0:W3:Y:S01]  /*5710*/  @!P0 LDG.E.U16 R110, desc[UR10][R44.64] ;  /* 0x0000000a2c6e8981 */ /* 0x0000e2000c1e1500 */
[----:B------:R-:W-:Y:S02]  /*5720*/  ISETP.GE.AND P0, PT, R46, UR8, PT ;  /* 0x000000082e007c0c */ /* 0x000fe4000bf06270 */
[----:B------:R-:W-:Y:S01]  /*5730*/  LOP3.LUT R46, R130, 0x3a, RZ, 0xfc, !PT ;  /* 0x0000003a822e7812 */ /* 0x000fe200078efcff */
[----:B----4-:R-:W-:Y:S01]  /*5740*/  IMAD R104, R104, UR6, RZ ;  /* 0x0000000668687c24 */ /* 0x010fe2000f8e02ff */
[----:B------:R-:W-:Y:S01]  /*5750*/  PRMT R103, RZ, 0x7610, R103 ;  /* 0x00007610ff677816 */ /* 0x000fe20000000067 */
[----:B------:R-:W4:Y:S01]  /*5760*/  LDCU UR6, c[0x0][0x3a8] ;  /* 0x00007500ff0677ac */ /* 0x000f220008000800 */
[----:B0-----:R-:W-:Y:S01]  /*5770*/  IMAD.WIDE R44, R51, 0x2, R42 ;  /* 0x00000002332c7825 */ /* 0x001fe200078e022a */
[----:B------:R-:W-:-:S04]  /*5780*/  LOP3.LUT R51, R130, 0x3a, RZ, 0xfc, !PT ;  /* 0x0000003a82337812 */ /* 0x000fc800078efcff */
[----:B------:R0:W3:Y:S01]  /*5790*/  @!P1 LDG.E.U16 R152, desc[UR10][R44.64] ;  /* 0x0000000a2c989981 */ /* 0x0000e2000c1e1500 */
[----:B------:R-:W-:Y:S01]  /*57a0*/  ISETP.GE.AND P1, PT, R46, UR8, PT ;  /* 0x000000082e007c0c */ /* 0x000fe2000bf26270 */
[----:B-1----:R-:W-:Y:S01]  /*57b0*/  IMAD R51, R51, UR4, RZ ;  /* 0x0000000433337c24 */ /* 0x002fe2000f8e02ff */
[----:B------:R-:W-:Y:S01]  /*57c0*/  PRMT R154, RZ, 0x7610, R154 ;  /* 0x00007610ff9a7816 */ /* 0x000fe2000000009a */
[----:B------:R-:W1:Y:S01]  /*57d0*/  LDCU UR4, c[0x0][0x3a8] ;  /* 0x00007500ff0477ac */ /* 0x000e620008000800 */
[----:B0-----:R-:W-:-:S05]  /*57e0*/  IMAD.WIDE R44, R104, 0x2, R42 ;  /* 0x00000002682c7825 */ /* 0x001fca00078e022a */
[----:B------:R0:W3:Y:S02]  /*57f0*/  @!P0 LDG.E.U16 R103, desc[UR10][R44.64] ;  /* 0x0000000a2c678981 */ /* 0x0000e4000c1e1500 */
[----:B0-----:R-:W-:-:S05]  /*5800*/  IMAD.WIDE R44, R51, 0x2, R42 ;  /* 0x00000002332c7825 */ /* 0x001fca00078e022a */
[----:B------:R0:W3:Y:S01]  /*5810*/  @!P1 LDG.E.U16 R154, desc[UR10][R44.64] ;  /* 0x0000000a2c9a9981 */ /* 0x0000e2000c1e1500 */
[C---:B------:R-:W-:Y:S02]  /*5820*/  LOP3.LUT R46, R130.reuse, 0x34, RZ, 0xfc, !PT ;  /* 0x00000034822e7812 */ /* 0x040fe400078efcff */
[C---:B------:R-:W-:Y:S02]  /*5830*/  LOP3.LUT R50, R130.reuse, 0x36, RZ, 0xfc, !PT ;  /* 0x0000003682327812 */ /* 0x040fe400078efcff */
[----:B------:R-:W-:Y:S02]  /*5840*/  LOP3.LUT R51, R130, 0x34, RZ, 0xfc, !PT ;  /* 0x0000003482337812 */ /* 0x000fe400078efcff */
[----:B------:R-:W-:Y:S01]  /*5850*/  ISETP.GE.AND P0, PT, R46, UR8, PT ;  /* 0x000000082e007c0c */ /* 0x000fe2000bf06270 */
[----:B-1----:R-:W-:Y:S01]  /*5860*/  IMAD R50, R50, UR4, RZ ;  /* 0x0000000432327c24 */ /* 0x002fe2000f8e02ff */
[----:B------:R-:W1:Y:S01]  /*5870*/  LDCU UR4, c[0x0][0x3a8] ;  /* 0x00007500ff0477ac */ /* 0x000e620008000800 */
[----:B----4-:R-:W-:Y:S01]  /*5880*/  IMAD R51, R51, UR6, RZ ;  /* 0x0000000633337c24 */ /* 0x010fe2000f8e02ff */
[----:B------:R-:W-:-:S02]  /*5890*/  LOP3.LUT R46, R130, 0x36, RZ, 0xfc, !PT ;  /* 0x00000036822e7812 */ /* 0x000fc400078efcff */
[----:B------:R-:W-:Y:S01]  /*58a0*/  PRMT R112, RZ, 0x7610, R112 ;  /* 0x00007610ff707816 */ /* 0x000fe20000000070 */
[----:B0-----:R-:W-:Y:S01]  /*58b0*/  IMAD.WIDE R44, R51, 0x2, R42 ;  /* 0x00000002332c7825 */ /* 0x001fe200078e022a */
[----:B------:R-:W-:Y:S02]  /*58c0*/  ISETP.GE.AND P1, PT, R46, UR8, PT ;  /* 0x000000082e007c0c */ /* 0x000fe4000bf26270 */
[----:B------:R-:W-:-:S03]  /*58d0*/  LOP3.LUT R46, R130, 0x3c, RZ, 0xfc, !PT ;  /* 0x0000003c822e7812 */ /* 0x000fc600078efcff */
[----:B------:R0:W4:Y:S01]  /*58e0*/  @!P0 LDG.E.U16 R112, desc[UR10][R44.64] ;  /* 0x0000000a2c708981 */ /* 0x000122000c1e1500 */
[----:B------:R-:W-:Y:S02]  /*58f0*/  ISETP.GE.AND P0, PT, R46, UR8, PT ;  /* 0x000000082e007c0c */ /* 0x000fe4000bf06270 */
[----:B------:R-:W-:Y:S01]  /*5900*/  PRMT R106, RZ, 0x7610, R106 ;  /* 0x00007610ff6a7816 */ /* 0x000fe2000000006a */
[----:B0-----:R-:W-:Y:S01]  /*5910*/  IMAD.WIDE R44, R50, 0x2, R42 ;  /* 0x00000002322c7825 */ /* 0x001fe200078e022a */
[----:B------:R-:W-:Y:S02]  /*5920*/  LOP3.LUT R50, R130, 0x3c, RZ, 0xfc, !PT ;  /* 0x0000003c82327812 */ /* 0x000fe400078efcff */
[----:B------:R-:W-:Y:S02]  /*5930*/  PRMT R113, RZ, 0x7610, R113 ;  /* 0x00007610ff717816 */ /* 0x000fe40000000071 */
[----:B------:R0:W4:Y:S01]  /*5940*/  @!P1 LDG.E.U16 R106, desc[UR10][R44.64] ;  /* 0x0000000a2c6a9981 */ /* 0x000122000c1e1500 */
[----:B-1----:R-:W-:Y:S01]  /*5950*/  IMAD R50, R50, UR4, RZ ;  /* 0x0000000432327c24 */ /* 0x002fe2000f8e02ff */
[----:B------:R-:W1:Y:S03]  /*5960*/  LDCU UR4, c[0x0][0x3a8] ;  /* 0x00007500ff0477ac */ /* 0x000e660008000800 */
[----:B0-----:R-:W-:Y:S01]  /*5970*/  IMAD.WIDE R44, R50, 0x2, R42 ;  /* 0x00000002322c7825 */ /* 0x001fe200078e022a */
[----:B------:R-:W0:Y:S04]  /*5980*/  S2R R51, SR_TID.X ;  /* 0x0000000000337919 */ /* 0x000e280000002100 */
[----:B------:R5:W4:Y:S01]  /*5990*/  @!P0 LDG.E.U16 R113, desc[UR10][R44.64] ;  /* 0x0000000a2c718981 */ /* 0x000b22000c1e1500 */
[----:B------:R-:W-:-:S02]  /*59a0*/  LOP3.LUT R46, R130, 0x3e, RZ, 0xfc, !PT ;  /* 0x0000003e822e7812 */ /* 0x000fc400078efcff */
[----:B------:R-:W-:Y:S02]  /*59b0*/  LOP3.LUT R50, R130, 0x3e, RZ, 0xfc, !PT ;  /* 0x0000003e82327812 */ /* 0x000fe400078efcff */
[----:B------:R-:W-:-:S03]  /*59c0*/  ISETP.GE.AND P1, PT, R46, UR8, PT ;  /* 0x000000082e007c0c */ /* 0x000fc6000bf26270 */
[----:B-1----:R-:W-:Y:S01]  /*59d0*/  IMAD R50, R50, UR4, RZ ;  /* 0x0000000432327c24 */ /* 0x002fe2000f8e02ff */
[----:B------:R-:W-:-:S03]  /*59e0*/  PRMT R108, RZ, 0x7610, R108 ;  /* 0x00007610ff6c7816 */ /* 0x000fc6000000006c */
[----:B-----5:R-:W-:-:S06]  /*59f0*/  IMAD.WIDE R44, R50, 0x2, R42 ;  /* 0x00000002322c7825 */ /* 0x020fcc00078e022a */
[----:B------:R1:W5:Y:S01]  /*5a00*/  @!P1 LDG.E.U16 R108, desc[UR10][R44.64] ;  /* 0x0000000a2c6c9981 */ /* 0x000362000c1e1500 */
[----:B------:R-:W-:Y:S02]  /*5a10*/  IADD3 RZ, P1, PT, R2, R133, RZ ;  /* 0x0000008502ff7210 */ /* 0x000fe40007f3e0ff */
[----:B0-----:R-:W-:-:S04]  /*5a20*/  LOP3.LUT R156, R51, 0x3f, RZ, 0xc0, !PT ;  /* 0x0000003f339c7812 */ /* 0x001fc800078ec0ff */
[----:B------:R-:W-:Y:S01]  /*5a30*/  ISETP.GE.AND P0, PT, R156, UR8, PT ;  /* 0x000000089c007c0c */ /* 0x000fe2000bf06270 */
[----:B-1----:R-:W-:Y:S01]  /*5a40*/  IMAD.IADD R44, R2, 0x1, R133 ;  /* 0x00000001022c7824 */ /* 0x002fe200078e0285 */
[----:B------:R-:W-:Y:S01]  /*5a50*/  PRMT R49, RZ, 0x7610, R49 ;  /* 0x00007610ff317816 */ /* 0x000fe20000000031 */
[----:B------:R-:W-:Y:S01]  /*5a60*/  IMAD.X R45, R138, 0x1, R131, P1 ;  /* 0x000000018a2d7824 */ /* 0x000fe200008e0683 */
[----:B------:R-:W-:Y:S01]  /*5a70*/  BAR.SYNC.DEFER_BLOCKING 0x0 ;  /* 0x0000000000007b1d */ /* 0x000fe20000010000 */
[C---:B------:R-:W-:Y:S02]  /*5a80*/  IADD3 RZ, P1, PT, R4.reuse, R133, RZ ;  /* 0x0000008504ff7210 */ /* 0x040fe40007f3e0ff */
[----:B------:R-:W-:Y:S02]  /*5a90*/  PRMT R48, RZ, 0x7610, R48 ;  /* 0x00007610ff307816 */ /* 0x000fe40000000030 */
[----:B------:R-:W-:Y:S02]  /*5aa0*/  PRMT R47, RZ, 0x7610, R47 ;  /* 0x00007610ff2f7816 */ /* 0x000fe4000000002f */
[----:B------:R-:W-:Y:S01]  /*5ab0*/  PRMT R46, RZ, 0x7610, R46 ;  /* 0x00007610ff2e7816 */ /* 0x000fe2000000002e */
[----:B------:R-:W0:Y:S01]  /*5ac0*/  S2UR UR6, SR_CgaCtaId ;  /* 0x00000000000679c3 */ /* 0x000e220000008800 */
[----:B------:R1:W4:Y:S02]  /*5ad0*/  @!P0 LDG.E.U16 R49, desc[UR10][R44.64] ;  /* 0x0000000a2c318981 */ /* 0x000324000c1e1500 */
[----:B-1----:R-:W-:-:S02]  /*5ae0*/  IMAD.IADD R44, R4, 0x1, R133 ;  /* 0x00000001042c7824 */ /* 0x002fc400078e0285 */
[----:B------:R-:W-:Y:S01]  /*5af0*/  IMAD.X R45, R137, 0x1, R131, P1 ;  /* 0x00000001892d7824 */ /* 0x000fe200008e0683 */
[----:B------:R-:W-:-:S04]  /*5b00*/  IADD3 RZ, P1, PT, R6, R133, RZ ;  /* 0x0000008506ff7210 */ /* 0x000fc80007f3e0ff */
[----:B------:R1:W4:Y:S02]  /*5b10*/  @!P0 LDG.E.U16 R48, desc[UR10][R44.64] ;  /* 0x0000000a2c308981 */ /* 0x000324000c1e1500 */
[----:B-1----:R-:W-:Y:S02]  /*5b20*/  IMAD.IADD R44, R6, 0x1, R133 ;  /* 0x00000001062c7824 */ /* 0x002fe400078e0285 */
[----:B------:R-:W-:Y:S01]  /*5b30*/  IMAD.X R45, R136, 0x1, R131, P1 ;  /* 0x00000001882d7824 */ /* 0x000fe200008e0683 */
[----:B------:R-:W-:-:S04]  /*5b40*/  IADD3 RZ, P1, PT, R8, R133, RZ ;  /* 0x0000008508ff7210 */ /* 0x000fc80007f3e0ff */
[----:B------:R1:W4:Y:S01]  /*5b50*/  @!P0 LDG.E.U16 R47, desc[UR10][R44.64] ;  /* 0x0000000a2c2f8981 */ /* 0x000322000c1e1500 */
[--C-:B------:R-:W-:Y:S02]  /*5b60*/  IMAD.IADD R50, R10, 0x1, R133.reuse ;  /* 0x000000010a327824 */ /* 0x100fe400078e0285 */
[----:B-1----:R-:W-:Y:S02]  /*5b70*/  IMAD.IADD R44, R8, 0x1, R133 ;  /* 0x00000001082c7824 */ /* 0x002fe400078e0285 */
[----:B------:R-:W-:Y:S01]  /*5b80*/  IMAD.X R45, R135, 0x1, R131, P1 ;  /* 0x00000001872d7824 */ /* 0x000fe200008e0683 */
[----:B------:R-:W-:-:S04]  /*5b90*/  IADD3 RZ, P1, PT, R10, R133, RZ ;  /* 0x000000850aff7210 */ /* 0x000fc80007f3e0ff */
[----:B------:R1:W4:Y:S01]  /*5ba0*/  @!P0 LDG.E.U16 R46, desc[UR10][R44.64] ;  /* 0x0000000a2c2e8981 */ /* 0x000322000c1e1500 */
[----:B------:R-:W-:Y:S01]  /*5bb0*/  IMAD.X R51, R134, 0x1, R131, P1 ;  /* 0x0000000186337824 */ /* 0x000fe200008e0683 */
[----:B------:R-:W-:Y:S02]  /*5bc0*/  IADD3 RZ, P1, PT, R12, R133, RZ ;  /* 0x000000850cff7210 */ /* 0x000fe40007f3e0ff */
[----:B-1----:R-:W-:Y:S02]  /*5bd0*/  PRMT R45, RZ, 0x7610, R45 ;  /* 0x00007610ff2d7816 */ /* 0x002fe4000000002d */
[----:B------:R-:W-:-:S04]  /*5be0*/  PRMT R44, RZ, 0x7610, R44 ;  /* 0x00007610ff2c7816 */ /* 0x000fc8000000002c */
[----:B------:R1:W4:Y:S01]  /*5bf0*/  @!P0 LDG.E.U16 R45, desc[UR10][R50.64] ;  /* 0x0000000a322d8981 */ /* 0x000322000c1e1500 */
[----:B------:R-:W-:Y:S01]  /*5c00*/  PRMT R111, RZ, 0x7610, R111 ;  /* 0x00007610ff6f7816 */ /* 0x000fe2000000006f */
[----:B-1----:R-:W-:Y:S02]  /*5c10*/  IMAD.IADD R50, R12, 0x1, R133 ;  /* 0x000000010c327824 */ /* 0x002fe400078e0285 */
[----:B------:R-:W-:Y:S01]  /*5c20*/  IMAD.X R51, R132, 0x1, R131, P1 ;  /* 0x0000000184337824 */ /* 0x000fe200008e0683 */
[----:B------:R-:W-:-:S04]  /*5c30*/  IADD3 RZ, P1, PT, R14, R133, RZ ;  /* 0x000000850eff7210 */ /* 0x000fc80007f3e0ff */
[----:B------:R1:W4:Y:S01]  /*5c40*/  @!P0 LDG.E.U16 R44, desc[UR10][R50.64] ;  /* 0x0000000a322c8981 */ /* 0x000322000c1e1500 */
[----:B------:R-:W-:Y:S01]  /*5c50*/  UMOV UR4, 0x400 ;  /* 0x0000040000047882 */ /* 0x000fe20000000000 */
[----:B------:R-:W-:Y:S01]  /*5c60*/  PRMT R107, RZ, 0x7610, R107 ;  /* 0x00007610ff6b7816 */ /* 0x000fe2000000006b */
[----:B0-----:R-:W-:Y:S01]  /*5c70*/  ULEA UR4, UR6, UR4, 0x18 ;  /* 0x0000000406047291 */ /* 0x001fe2000f8ec0ff */
[----:B-1----:R-:W-:Y:S02]  /*5c80*/  IMAD.IADD R50, R14, 0x1, R133 ;  /* 0x000000010e327824 */ /* 0x002fe400078e0285 */
[----:B------:R-:W-:Y:S01]  /*5c90*/  IMAD.X R51, R0, 0x1, R131, P1 ;  /* 0x0000000100337824 */ /* 0x000fe200008e0683 */
[----:B------:R-:W-:-:S04]  /*5ca0*/  IADD3 RZ, P1, PT, R16, R133, RZ ;  /* 0x0000008510ff7210 */ /* 0x000fc80007f3e0ff */
[----:B------:R0:W4:Y:S01]  /*5cb0*/  @!P0 LDG.E.U16 R111, desc[UR10][R50.64] ;  /* 0x0000000a326f8981 */ /* 0x000122000c1e1500 */
[----:B------:R-:W-:Y:S01]  /*5cc0*/  IMAD.SHL.U32 R104, R156, 0x2, RZ ;  /* 0x000000029c687824 */ /* 0x000fe200078e00ff */
[----:B------:R-:W-:Y:S01]  /*5cd0*/  PRMT R70, RZ, 0x7610, R70 ;  /* 0x00007610ff467816 */ /* 0x000fe20000000046 */
[----:B0-----:R-:W-:Y:S02]  /*5ce0*/  IMAD.IADD R50, R16, 0x1, R133 ;  /* 0x0000000110327824 */ /* 0x001fe400078e0285 */
[----:B------:R-:W-:Y:S01]  /*5cf0*/  IMAD.X R51, R3, 0x1, R131, P1 ;  /* 0x0000000103337824 */ /* 0x000fe200008e0683 */
[----:B------:R-:W-:-:S04]  /*5d00*/  IADD3 RZ, P1, PT, R18, R133, RZ ;  /* 0x0000008512ff7210 */ /* 0x000fc80007f3e0ff */
[----:B------:R0:W4:Y:S04]  /*5d10*/  @!P0 LDG.E.U16 R107, desc[UR10][R50.64] ;  /* 0x0000000a326b8981 */ /* 0x000128000c1e1500 */
[----:B------:R1:W-:Y:S01]  /*5d20*/  STS.U16 [R104+UR4+0x2200], R54 ;  /* 0x0022003668007988 */ /* 0x0003e20008000404 */
[----:B0-----:R-:W-:Y:S02]  /*5d30*/  IMAD.IADD R50, R18, 0x1, R133 ;  /* 0x0000000112327824 */ /* 0x001fe400078e0285 */
[----:B------:R-:W-:Y:S01]  /*5d40*/  IMAD.X R51, R5, 0x1, R131, P1 ;  /* 0x0000000105337824 */ /* 0x000fe200008e0683 */
[----:B------:R-:W-:Y:S02]  /*5d50*/  IADD3 RZ, P1, PT, R20, R133, RZ ;  /* 0x0000008514ff7210 */ /* 0x000fe40007f3e0ff */
[----:B-1----:R-:W-:-:S02]  /*5d60*/  PRMT R54, RZ, 0x7610, R54 ;  /* 0x00007610ff367816 */ /* 0x002fc40000000036 */
[----:B------:R0:W4:Y:S04]  /*5d70*/  @!P0 LDG.E.U16 R70, desc[UR10][R50.64] ;  /* 0x0000000a32468981 */ /* 0x000128000c1e1500 */
[----:B--2---:R1:W-:Y:S01]  /*5d80*/  STS.U16 [R104+UR4+0x2600], R52 ;  /* 0x0026003468007988 */ /* 0x0043e20008000404 */
[-C--:B0-----:R-:W-:Y:S01]  /*5d90*/  IADD3 R50, PT, PT, R20, R133.reuse, RZ ;  /* 0x0000008514327210 */ /* 0x081fe20007ffe0ff */
[----:B------:R-:W-:Y:S01]  /*5da0*/  IMAD.X R51, R7, 0x1, R131, P1 ;  /* 0x0000000107337824 */ /* 0x000fe200008e0683 */
[C---:B------:R-:W-:Y:S02]  /*5db0*/  IADD3 RZ, P1, PT, R22.reuse, R133, RZ ;  /* 0x0000008516ff7210 */ /* 0x040fe40007f3e0ff */
[----:B-1----:R-:W-:Y:S02]  /*5dc0*/  PRMT R52, RZ, 0x7610, R52 ;  /* 0x00007610ff347816 */ /* 0x002fe40000000034 */
[----:B------:R0:W2:Y:S04]  /*5dd0*/  @!P0 LDG.E.U16 R54, desc[UR10][R50.64] ;  /* 0x0000000a32368981 */ /* 0x0000a8000c1e1500 */
[----:B------:R1:W-:Y:S01]  /*5de0*/  STS.U16 [R104+UR4+0x2400], R53 ;  /* 0x0024003568007988 */ /* 0x0003e20008000404 */
[----:B0-----:R-:W-:-:S02]  /*5df0*/  IMAD.IADD R50, R22, 0x1, R133 ;  /* 0x0000000116327824 */ /* 0x001fc400078e0285 */
[----:B------:R-:W-:Y:S01]  /*5e00*/  IMAD.X R51, R9, 0x1, R131, P1 ;  /* 0x0000000109337824 */ /* 0x000fe200008e0683 */
[----:B------:R-:W-:Y:S02]  /*5e10*/  IADD3 RZ, P1, PT, R24, R133, RZ ;  /* 0x0000008518ff7210 */ /* 0x000fe40007f3e0ff */
[----:B-1----:R-:W-:Y:S02]  /*5e20*/  PRMT R53, RZ, 0x7610, R53 ;  /* 0x00007610ff357816 */ /* 0x002fe40000000035 */
[----:B------:R0:W2:Y:S01]  /*5e30*/  @!P0 LDG.E.U16 R52, desc[UR10][R50.64] ;  /* 0x0000000a32348981 */ /* 0x0000a2000c1e1500 */
[----:B------:R-:W-:-:S03]  /*5e40*/  LOP3.LUT R155, R104, 0x10, RZ, 0x3c, !PT ;  /* 0x00000010689b7812 */ /* 0x000fc600078e3cff */
[----:B---3--:R1:W-:Y:S01]  /*5e50*/  STS.U16 [R104+UR4+0x2000], R55 ;  /* 0x0020003768007988 */ /* 0x0083e20008000404 */
[----:B0-----:R-:W-:Y:S02]  /*5e60*/  IMAD.IADD R50, R24, 0x1, R133 ;  /* 0x0000000118327824 */ /* 0x001fe400078e0285 */
[----:B------:R-:W-:Y:S01]  /*5e70*/  IMAD.X R51, R11, 0x1, R131, P1 ;  /* 0x000000010b337824 */ /* 0x000fe200008e0683 */
[C---:B------:R-:W-:Y:S02]  /*5e80*/  IADD3 RZ, P1, PT, R26.reuse, R133, RZ ;  /* 0x000000851aff7210 */ /* 0x040fe40007f3e0ff */
[----:B-1----:R-:W-:Y:S02]  /*5e90*/  PRMT R55, RZ, 0x7610, R55 ;  /* 0x00007610ff377816 */ /* 0x002fe40000000037 */
[----:B------:R0:W3:Y:S04]  /*5ea0*/  @!P0 LDG.E.U16 R53, desc[UR10][R50.64] ;  /* 0x0000000a32358981 */ /* 0x0000e8000c1e1500 */
[----:B------:R-:W-:Y:S01]  /*5eb0*/  STS.U16 [R104+UR4+0x2800], R74 ;  /* 0x0028004a68007988 */ /* 0x000fe20008000404 */
[----:B0-----:R-:W-:-:S02]  /*5ec0*/  IMAD.IADD R50, R26, 0x1, R133 ;  /* 0x000000011a327824 */ /* 0x001fc400078e0285 */
[----:B------:R-:W-:Y:S01]  /*5ed0*/  IMAD.X R51, R13, 0x1, R131, P1 ;  /* 0x000000010d337824 */ /* 0x000fe200008e0683 */
[C---:B------:R-:W-:Y:S01]  /*5ee0*/  IADD3 RZ, P1, PT, R28.reuse, R133, RZ ;  /* 0x000000851cff7210 */ /* 0x040fe20007f3e0ff */
[----:B------:R-:W-:Y:S04]  /*5ef0*/  STS.U16 [R104+UR4+0x2a00], R105 ;  /* 0x002a006968007988 */ /* 0x000fe80008000404 */
[----:B------:R-:W-:Y:S04]  /*5f00*/  STS.U16 [R104+UR4+0x2c00], R114 ;  /* 0x002c007268007988 */ /* 0x000fe80008000404 */
[----:B------:R-:W-:Y:S04]  /*5f10*/  STS.U16 [R104+UR4+0x2e00], R151 ;  /* 0x002e009768007988 */ /* 0x000fe80008000404 */
[----:B------:R0:W-:Y:S04]  /*5f20*/  STS.U16 [R155+UR4+0x2080], R56 ;  /* 0x002080389b007988 */ /* 0x0001e80008000404 */
[----:B------:R1:W2:Y:S01]  /*5f30*/  @!P0 LDG.E.U16 R55, desc[UR10][R50.64] ;  /* 0x0000000a32378981 */ /* 0x0002a2000c1e1500 */
[----:B0-----:R-:W-:Y:S01]  /*5f40*/  PRMT R56, RZ, 0x7610, R56 ;  /* 0x00007610ff387816 */ /* 0x001fe20000000038 */
[----:B-1----:R-:W-:-:S02]  /*5f50*/  IMAD.IADD R50, R28, 0x1, R133 ;  /* 0x000000011c327824 */ /* 0x002fc400078e0285 */
[----:B------:R-:W-:Y:S01]  /*5f60*/  IMAD.X R51, R15, 0x1, R131, P1 ;  /* 0x000000010f337824 */ /* 0x000fe200008e0683 */
[C---:B------:R-:W-:Y:S02]  /*5f70*/  IADD3 RZ, P1, PT, R30.reuse, R133, RZ ;  /* 0x000000851eff7210 */ /* 0x040fe40007f3e0ff */
[----:B------:R-:W-:Y:S02]  /*5f80*/  PRMT R151, RZ, 0x7610, R151 ;  /* 0x00007610ff977816 */ /* 0x000fe40000000097 */
[----:B------:R0:W2:Y:S02]  /*5f90*/  @!P0 LDG.E.U16 R56, desc[UR10][R50.64] ;  /* 0x0000000a32388981 */ /* 0x0000a4000c1e1500 */
[----:B0-----:R-:W-:Y:S02]  /*5fa0*/  IMAD.IADD R50, R30, 0x1, R133 ;  /* 0x000000011e327824 */ /* 0x001fe400078e0285 */
[----:B------:R-:W-:-:S05]  /*5fb0*/  IMAD.X R51, R17, 0x1, R131, P1 ;  /* 0x0000000111337824 */ /* 0x000fca00008e0683 */
[----:B------:R0:W2:Y:S01]  /*5fc0*/  @!P0 LDG.E.U16 R151, desc[UR10][R50.64] ;  /* 0x0000000a32978981 */ /* 0x0000a2000c1e1500 */
[CC--:B------:R-:W-:Y:S02]  /*5fd0*/  IADD3 RZ, P1, PT, R32.reuse, R133.reuse, RZ ;  /* 0x0000008520ff7210 */ /* 0x0c0fe40007f3e0ff */
[----:B------:R-:W-:Y:S02]  /*5fe0*/  PRMT R114, RZ, 0x7610, R114 ;  /* 0x00007610ff727816 */ /* 0x000fe40000000072 */
[----:B------:R-:W-:Y:S01]  /*5ff0*/  PRMT R105, RZ, 0x7610, R105 ;  /* 0x00007610ff697816 */ /* 0x000fe20000000069 */
[----:B0-----:R-:W-:Y:S02]  /*6000*/  IMAD.IADD R50, R32, 0x1, R133 ;  /* 0x0000000120327824 */ /* 0x001fe400078e0285 */
[----:B------:R-:W-:Y:S01]  /*6010*/  IMAD.X R51, R19, 0x1, R131, P1 ;  /* 0x0000000113337824 */ /* 0x000fe200008e0683 */
[----:B------:R-:W-:-:S04]  /*6020*/  IADD3 RZ, P1, PT, R34, R133, RZ ;  /* 0x0000008522ff7210 */ /* 0x000fc80007f3e0ff */
[----:B------:R0:W2:Y:S04]  /*6030*/  @!P0 LDG.E.U16 R114, desc[UR10][R50.64] ;  /* 0x0000000a32728981 */ /* 0x0000a8000c1e1500 */
[----:B------:R1:W-:Y:S01]  /*6040*/  STS.U16 [R155+UR4+0x2280], R71 ;  /* 0x002280479b007988 */ /* 0x0003e20008000404 */
[----:B0-----:R-:W-:Y:S02]  /*6050*/  IMAD.IADD R50, R34, 0x1, R133 ;  /* 0x0000000122327824 */ /* 0x001fe400078e0285 */
[----:B------:R-:W-:Y:S01]  /*6060*/  IMAD.X R51, R21, 0x1, R131, P1 ;  /* 0x0000000115337824 */ /* 0x000fe200008e0683 */
[----:B------:R-:W-:Y:S02]  /*6070*/  IADD3 RZ, P1, PT, R36, R133, RZ ;  /* 0x0000008524ff7210 */ /* 0x000fe40007f3e0ff */
[----:B-1----:R-:W-:-:S02]  /*6080*/  PRMT R71, RZ, 0x7610, R71 ;  /* 0x00007610ff477816 */ /* 0x002fc40000000047 */
[----:B------:R0:W2:Y:S04]  /*6090*/  @!P0 LDG.E.U16 R105, desc[UR10][R50.64] ;  /* 0x0000000a32698981 */ /* 0x0000a8000c1e1500 */
[----:B------:R1:W-:Y:S01]  /*60a0*/  STS.U16 [R155+UR4+0x2480], R72 ;  /* 0x002480489b007988 */ /* 0x0003e20008000404 */
[----:B0-----:R-:W-:Y:S02]  /*60b0*/  IMAD.IADD R50, R36, 0x1, R133 ;  /* 0x0000000124327824 */ /* 0x001fe400078e0285 */
[----:B------:R-:W-:Y:S01]  /*60c0*/  IMAD.X R51, R23, 0x1, R131, P1 ;  /* 0x0000000117337824 */ /* 0x000fe200008e0683 */
[----:B------:R-:W-:Y:S02]  /*60d0*/  IADD3 RZ, P1, PT, R38, R133, RZ ;  /* 0x0000008526ff7210 */ /* 0x000fe40007f3e0ff */
[----:B-1----:R-:W-:-:S02]  /*60e0*/  PRMT R72, RZ, 0x7610, R72 ;  /* 0x00007610ff487816 */ /* 0x002fc40000000048 */
[----:B------:R0:W2:Y:S01]  /*60f0*/  @!P0 LDG.E.U16 R71, desc[UR10][R50.64] ;  /* 0x0000000a32478981 */ /* 0x0000a2000c1e1500 */
        /* <DEDUP_REMOVED lines=8> */
[----:B------:R-:W-:Y:S01]  /*6180*/  IADD3 RZ, P1, PT, R116, R133, RZ ;  /* 0x0000008574ff7210 */ /* 0x000fe20007f3e0ff */
[----:B------:R0:W-:Y:S01]  /*6190*/  STS.U16 [R155+UR4+0x2e80], R154 ;  /* 0x002e809a9b007988 */ /* 0x0001e20008000404 */
[----:B-1----:R-:W-:-:S03]  /*61a0*/  PRMT R75, RZ, 0x7610, R75 ;  /* 0x00007610ff4b7816 */ /* 0x002fc6000000004b */
[----:B------:R1:W2:Y:S01]  /*61b0*/  @!P0 LDG.E.U16 R74, desc[UR10][R50.64] ;  /* 0x0000000a324a8981 */ /* 0x0002a2000c1e1500 */
[----:B0-----:R-:W-:-:S03]  /*61c0*/  LOP3.LUT R154, R104, 0x20, RZ, 0x3c, !PT ;  /* 0x00000020689a7812 */ /* 0x001fc600078e3cff */
[----:B------:R-:W-:Y:S01]  /*61d0*/  STS.U16 [R155+UR4+0x2880], R115 ;  /* 0x002880739b007988 */ /* 0x000fe20008000404 */
[----:B-1----:R-:W-:Y:S02]  /*61e0*/  IMAD.IADD R50, R116, 0x1, R133 ;  /* 0x0000000174327824 */ /* 0x002fe400078e0285 */
[----:B------:R-:W-:Y:S01]  /*61f0*/  IMAD.X R51, R29, 0x1, R131, P1 ;  /* 0x000000011d337824 */ /* 0x000fe200008e0683 */
[C---:B------:R-:W-:Y:S01]  /*6200*/  IADD3 RZ, P1, PT, R118.reuse, R133, RZ ;  /* 0x0000008576ff7210 */ /* 0x040fe20007f3e0ff */
[----:B------:R-:W-:Y:S04]  /*6210*/  STS.U16 [R155+UR4+0x2a80], R150 ;  /* 0x002a80969b007988 */ /* 0x000fe80008000404 */
[----:B------:R-:W-:Y:S04]  /*6220*/  STS.U16 [R155+UR4+0x2c80], R152 ;  /* 0x002c80989b007988 */ /* 0x000fe80008000404 */
[----:B------:R0:W-:Y:S04]  /*6230*/  STS.U16 [R154+UR4+0x2100], R68 ;  /* 0x002100449a007988 */ /* 0x0001e80008000404 */
[----:B------:R1:W2:Y:S01]  /*6240*/  @!P0 LDG.E.U16 R75, desc[UR10][R50.64] ;  /* 0x0000000a324b8981 */ /* 0x0002a2000c1e1500 */
[----:B0-----:R-:W-:Y:S01]  /*6250*/  PRMT R68, RZ, 0x7610, R68 ;  /* 0x00007610ff447816 */ /* 0x001fe20000000044 */
[----:B-1----:R-:W-:-:S02]  /*6260*/  IMAD.IADD R50, R118, 0x1, R133 ;  /* 0x0000000176327824 */ /* 0x002fc400078e0285 */
[--C-:B------:R-:W-:Y:S01]  /*6270*/  IMAD.X R51, R31, 0x1, R131.reuse, P1 ;  /* 0x000000011f337824 */ /* 0x100fe200008e0683 */
[CC--:B------:R-:W-:Y:S02]  /*6280*/  IADD3 RZ, P1, PT, R120.reuse, R133.reuse, RZ ;  /* 0x0000008578ff7210 */ /* 0x0c0fe40007f3e0ff */
[----:B------:R-:W-:Y:S02]  /*6290*/  PRMT R152, RZ, 0x7610, R152 ;  /* 0x00007610ff987816 */ /* 0x000fe40000000098 */
[----:B------:R0:W2:Y:S01]  /*62a0*/  @!P0 LDG.E.U16 R68, desc[UR10][R50.64] ;  /* 0x0000000a32448981 */ /* 0x0000a2000c1e1500 */
[----:B------:R-:W-:Y:S02]  /*62b0*/  PRMT R150, RZ, 0x7610, R150 ;  /* 0x00007610ff967816 */ /* 0x000fe40000000096 */
[-C--:B0-----:R-:W-:Y:S01]  /*62c0*/  IADD3 R50, PT, PT, R120, R133.reuse, RZ ;  /* 0x0000008578327210 */ /* 0x081fe20007ffe0ff */
[----:B------:R-:W-:Y:S01]  /*62d0*/  IMAD.X R51, R33, 0x1, R131, P1 ;  /* 0x0000000121337824 */ /* 0x000fe200008e0683 */
[----:B------:R-:W-:-:S04]  /*62e0*/  IADD3 RZ, P1, PT, R122, R133, RZ ;  /* 0x000000857aff7210 */ /* 0x000fc80007f3e0ff */
        /* <DEDUP_REMOVED lines=11> */
[----:B------:R0:W3:Y:S04]  /*63a0*/  @!P0 LDG.E.U16 R115, desc[UR10][R50.64] ;  /* 0x0000000a32738981 */ /* 0x0000e8000c1e1500 */
        /* <DEDUP_REMOVED lines=15> */
[----:B------:R-:W-:Y:S01]  /*64a0*/  IADD3 RZ, P1, PT, R127, R133, RZ ;  /* 0x000000857fff7210 */ /* 0x000fe20007f3e0ff */
[----:B----4-:R0:W-:Y:S01]  /*64b0*/  STS.U16 [R154+UR4+0x2d00], R112 ;  /* 0x002d00709a007988 */ /* 0x0101e20008000404 */
[----:B-1----:R-:W-:-:S03]  /*64c0*/  PRMT R109, RZ, 0x7610, R109 ;  /* 0x00007610ff6d7816 */ /* 0x002fc6000000006d */
[----:B------:R1:W4:Y:S01]  /*64d0*/  @!P0 LDG.E.U16 R102, desc[UR10][R50.64] ;  /* 0x0000000a32668981 */ /* 0x000322000c1e1500 */
[----:B0-----:R-:W-:-:S03]  /*64e0*/  LOP3.LUT R112, R104, 0x30, RZ, 0x3c, !PT ;  /* 0x0000003068707812 */ /* 0x001fc600078e3cff */
[----:B------:R-:W-:Y:S01]  /*64f0*/  STS.U16 [R154+UR4+0x2b00], R110 ;  /* 0x002b006e9a007988 */ /* 0x000fe20008000404 */
[----:B-1----:R-:W-:Y:S02]  /*6500*/  IMAD.IADD R50, R127, 0x1, R133 ;  /* 0x000000017f327824 */ /* 0x002fe400078e0285 */
[----:B------:R-:W-:Y:S01]  /*6510*/  IMAD.X R51, R119, 0x1, R131, P1 ;  /* 0x0000000177337824 */ /* 0x000fe200008e0683 */
[C---:B------:R-:W-:Y:S01]  /*6520*/  IADD3 RZ, P1, PT, R128.reuse, R133, RZ ;  /* 0x0000008580ff7210 */ /* 0x040fe20007f3e0ff */
[----:B------:R-:W-:Y:S04]  /*6530*/  STS.U16 [R154+UR4+0x2f00], R113 ;  /* 0x002f00719a007988 */ /* 0x000fe80008000404 */
[----:B------:R0:W-:Y:S04]  /*6540*/  STS.U16 [R112+UR4+0x2180], R58 ;  /* 0x0021803a70007988 */ /* 0x0001e80008000404 */
[----:B------:R1:W3:Y:S01]  /*6550*/  @!P0 LDG.E.U16 R109, desc[UR10][R50.64] ;  /* 0x0000000a326d8981 */ /* 0x0002e2000c1e1500 */
[----:B0-----:R-:W-:Y:S01]  /*6560*/  PRMT R58, RZ, 0x7610, R58 ;  /* 0x00007610ff3a7816 */ /* 0x001fe2000000003a */
[----:B-1----:R-:W-:-:S02]  /*6570*/  IMAD.IADD R50, R128, 0x1, R133 ;  /* 0x0000000180327824 */ /* 0x002fc400078e0285 */
[----:B------:R-:W-:Y:S01]  /*6580*/  IMAD.X R51, R121, 0x1, R131, P1 ;  /* 0x0000000179337824 */ /* 0x000fe200008e0683 */
[----:B------:R0:W-:Y:S04]  /*6590*/  STS.U16 [R112+UR4+0x2380], R57 ;  /* 0x0023803970007988 */ /* 0x0001e80008000404 */
[----:B------:R1:W3:Y:S01]  /*65a0*/  @!P0 LDG.E.U16 R58, desc[UR10][R50.64] ;  /* 0x0000000a323a8981 */ /* 0x0002e2000c1e1500 */
[----:B0-----:R-:W-:Y:S02]  /*65b0*/  PRMT R57, RZ, 0x7610, R57 ;  /* 0x00007610ff397816 */ /* 0x001fe40000000039 */
[----:B-1----:R-:W-:-:S05]  /*65c0*/  IADD3 R50, P1, PT, R247, R133, RZ ;  /* 0x00000085f7327210 */ /* 0x002fca0007f3e0ff */
[----:B------:R-:W-:Y:S01]  /*65d0*/  IMAD.X R51, R153, 0x1, R131, P1 ;  /* 0x0000000199337824 */ /* 0x000fe200008e0683 */
[----:B------:R0:W-:Y:S04]  /*65e0*/  STS.U16 [R112+UR4+0x2580], R59 ;  /* 0x0025803b70007988 */ /* 0x0001e80008000404 */
[----:B------:R1:W3:Y:S01]  /*65f0*/  @!P0 LDG.E.U16 R57, desc[UR10][R50.64] ;  /* 0x0000000a32398981 */ /* 0x0002e2000c1e1500 */
[----:B0-----:R-:W-:Y:S02]  /*6600*/  PRMT R59, RZ, 0x7610, R59 ;  /* 0x00007610ff3b7816 */ /* 0x001fe4000000003b */
[----:B-1----:R-:W-:-:S05]  /*6610*/  IADD3 R50, P1, PT, R242, R133, RZ ;  /* 0x00000085f2327210 */ /* 0x002fca0007f3e0ff */
[----:B------:R-:W-:Y:S01]  /*6620*/  IMAD.X R51, R175, 0x1, R131, P1 ;  /* 0x00000001af337824 */ /* 0x000fe200008e0683 */
[----:B------:R0:W-:Y:S04]  /*6630*/  STS.U16 [R112+UR4+0x2780], R73 ;  /* 0x0027804970007988 */ /* 0x0001e80008000404 */
[----:B------:R1:W4:Y:S01]  /*6640*/  @!P0 LDG.E.U16 R59, desc[UR10][R50.64] ;  /* 0x0000000a323b8981 */ /* 0x000322000c1e1500 */
[----:B0-----:R-:W-:Y:S02]  /*6650*/  PRMT R73, RZ, 0x7610, R73 ;  /* 0x00007610ff497816 */ /* 0x001fe40000000049 */
[----:B-1----:R-:W-:-:S05]  /*6660*/  IADD3 R50, P1, PT, R189, R133, RZ ;  /* 0x00000085bd327210 */ /* 0x002fca0007f3e0ff */
[----:B------:R-:W-:-:S05]  /*6670*/  IMAD.X R51, R188, 0x1, R131, P1 ;  /* 0x00000001bc337824 */ /* 0x000fca00008e0683 */
[----:B------:R0:W4:Y:S01]  /*6680*/  @!P0 LDG.E.U16 R73, desc[UR10][R50.64] ;  /* 0x0000000a32498981 */ /* 0x000122000c1e1500 */
[----:B------:R-:W-:Y:S02]  /*6690*/  PRMT R154, RZ, 0x7610, R154 ;  /* 0x00007610ff9a7816 */ /* 0x000fe4000000009a */
[----:B0-----:R-:W-:-:S05]  /*66a0*/  IADD3 R50, P1, PT, R228, R133, RZ ;  /* 0x00000085e4327210 */ /* 0x001fca0007f3e0ff */
        /* <DEDUP_REMOVED lines=12> */
[----:B------:R-:W-:Y:S01]  /*6770*/  IMAD.X R51, R174, 0x1, R131, P1 ;  /* 0x00000001ae337824 */ /* 0x000fe200008e0683 */
[----:B------:R-:W-:Y:S04]  /*6780*/  STS.U16 [R112+UR4+0x2980], R100 ;  /* 0x0029806470007988 */ /* 0x000fe80008000404 */
[----:B------:R0:W4:Y:S04]  /*6790*/  @!P0 LDG.E.U16 R113, desc[UR10][R50.64] ;  /* 0x0000000a32718981 */ /* 0x000128000c1e1500 */
[----:B------:R-:W-:Y:S01]  /*67a0*/  STS.U16 [R112+UR4+0x2b80], R103 ;  /* 0x002b806770007988 */ /* 0x000fe20008000404 */
[----:B0-----:R-:W-:-:S03]  /*67b0*/  IADD3 R50, P1, PT, R250, R133, RZ ;  /* 0x00000085fa327210 */ /* 0x001fc60007f3e0ff */
[----:B------:R-:W-:Y:S04]  /*67c0*/  STS.U16 [R112+UR4+0x2d80], R106 ;  /* 0x002d806a70007988 */ /* 0x000fe80008000404 */
[----:B-----5:R0:W-:Y:S01]  /*67d0*/  STS.U16 [R112+UR4+0x2f80], R108 ;  /* 0x002f806c70007988 */ /* 0x0201e20008000404 */
[----:B------:R-:W-:Y:S01]  /*67e0*/  IMAD.X R51, R238, 0x1, R131, P1 ;  /* 0x00000001ee337824 */ /* 0x000fe200008e0683 */
[----:B0-----:R-:W-:Y:S02]  /*67f0*/  PRMT R112, RZ, 0x7610, R112 ;  /* 0x00007610ff707816 */ /* 0x001fe40000000070 */
[----:B------:R0:W-:Y:S04]  /*6800*/  STS.U16 [R104+UR4+0x1400], R111 ;  /* 0x0014006f68007988 */ /* 0x0001e80008000404 */
[----:B------:R1:W5:Y:S01]  /*6810*/  @!P0 LDG.E.U16 R112, desc[UR10][R50.64] ;  /* 0x0000000a32708981 */ /* 0x000362000c1e1500 */
[----:B0-----:R-:W-:-:S02]  /*6820*/  PRMT R111, RZ, 0x7610, R111 ;  /* 0x00007610ff6f7816 */ /* 0x001fc4000000006f */
[----:B-1----:R-:W-:-:S05]  /*6830*/  IADD3 R50, P1, PT, R226, R133, RZ ;  /* 0x00000085e2327210 */ /* 0x002fca0007f3e0ff */
[----:B------:R-:W-:-:S05]  /*6840*/  IMAD.X R51, R147, 0x1, R131, P1 ;  /* 0x0000000193337824 */ /* 0x000fca00008e0683 */
[----:B------:R0:W5:Y:S04]  /*6850*/  @!P0 LDG.E.U16 R111, desc[UR10][R50.64] ;  /* 0x0000000a326f8981 */ /* 0x000168000c1e1500 */
[----:B--2---:R1:W-:Y:S01]  /*6860*/  STS.U16 [R104+UR4+0x1800], R151 ;  /* 0x0018009768007988 */ /* 0x0043e20008000404 */
[----:B0-----:R-:W-:Y:S02]  /*6870*/  IADD3 R50, P1, PT, R210, R133, RZ ;  /* 0x00000085d2327210 */ /* 0x001fe40007f3e0ff */
[----:B-1----:R-:W-:-:S03]  /*6880*/  PRMT R151, RZ, 0x7610, R151 ;  /* 0x00007610ff977816 */ /* 0x002fc60000000097 */
[----:B------:R-:W-:-:S05]  /*6890*/  IMAD.X R51, R139, 0x1, R131, P1 ;  /* 0x000000018b337824 */ /* 0x000fca00008e0683 */
[----:B------:R0:W2:Y:S01]  /*68a0*/  @!P0 LDG.E.U16 R151, desc[UR10][R50.64] ;  /* 0x0000000a32978981 */ /* 0x0000a2000c1e1500 */
[----:B------:R-:W-:Y:S02]  /*68b0*/  PRMT R100, RZ, 0x7610, R100 ;  /* 0x00007610ff647816 */ /* 0x000fe40000000064 */
[----:B0-----:R-:W-:-:S04]  /*68c0*/  IADD3 R50, P1, PT, R177, R133, RZ ;  /* 0x00000085b1327210 */ /* 0x001fc80007f3e0ff */
[----:B------:R-:W-:-:S05]  /*68d0*/  IADD3.X R51, PT, PT, R176, R131, RZ, P1, !PT ;  /* 0x00000083b0337210 */ /* 0x000fca0000ffe4ff */
[----:B------:R0:W2:Y:S01]  /*68e0*/  @!P0 LDG.E.U16 R100, desc[UR10][R50.64] ;  /* 0x0000000a32648981 */ /* 0x0000a2000c1e1500 */
[----:B------:R-:W-:Y:S02]  /*68f0*/  PRMT R103, RZ, 0x7610, R103 ;  /* 0x00007610ff677816 */ /* 0x000fe40000000067 */
[----:B0-----:R-:W-:-:S05]  /*6900*/  IADD3 R50, P1, PT, R249, R133, RZ ;  /* 0x00000085f9327210 */ /* 0x001fca0007f3e0ff */
[----:B------:R-:W-:-:S05]  /*6910*/  IMAD.X R51, R237, 0x1, R131, P1 ;  /* 0x00000001ed337824 */ /* 0x000fca00008e0683 */
        /* <DEDUP_REMOVED lines=8> */
[----:B------:R0:W2:Y:S02]  /*69a0*/  @!P0 LDG.E.U16 R108, desc[UR10][R50.64] ;  /* 0x0000000a326c8981 */ /* 0x0000a4000c1e1500 */
[----:B0-----:R-:W-:-:S05]  /*69b0*/  IADD3 R50, P1, PT, R179, R133, RZ ;  /* 0x00000085b3327210 */ /* 0x001fca0007f3e0ff */
[----:B------:R-:W-:Y:S01]  /*69c0*/  IMAD.X R51, R178, 0x1, R131, P1 ;  /* 0x00000001b2337824 */ /* 0x000fe200008e0683 */
[----:B---3--:R0:W-:Y:S02]  /*69d0*/  STS.U16 [R104+UR4], R57 ;  /* 0x0000003968007988 */ /* 0x0081e40008000404 */
[----:B0-----:R-:W-:-:S06]  /*69e0*/  PRMT R57, RZ, 0x7610, R57 ;  /* 0x00007610ff397816 */ /* 0x001fcc0000000039 */
[----:B------:R0:W3:Y:S02]  /*69f0*/  @!P0 LDG.E.U16 R57, desc[UR10][R50.64] ;  /* 0x0000000a32398981 */ /* 0x0000e4000c1e1500 */
[----:B0-----:R-:W-:-:S05]  /*6a00*/  IADD3 R50, P1, PT, R248, R133, RZ ;  /* 0x00000085f8327210 */ /* 0x001fca0007f3e0ff */
[----:B------:R-:W-:Y:S01]  /*6a10*/  IMAD.X R51, R236, 0x1, R131, P1 ;  /* 0x00000001ec337824 */ /* 0x000fe200008e0683 */
[----:B----4-:R0:W-:Y:S02]  /*6a20*/  STS.U16 [R104+UR4+0x800], R73 ;  /* 0x0008004968007988 */ /* 0x0101e40008000404 */
[----:B0-----:R-:W-:Y:S02]  /*6a30*/  PRMT R73, RZ, 0x7610, R73 ;  /* 0x00007610ff497816 */ /* 0x001fe40000000049 */
[----:B------:R-:W-:Y:S04]  /*6a40*/  STS.U16 [R104+UR4+0x1c00], R152 ;  /* 0x001c009868007988 */ /* 0x000fe80008000404 */
[----:B------:R0:W4:Y:S04]  /*6a50*/  @!P0 LDG.E.U16 R73, desc[UR10][R50.64] ;  /* 0x0000000a32498981 */ /* 0x000128000c1e1500 */
[----:B------:R1:W-:Y:S01]  /*6a60*/  STS.U16 [R104+UR4+0x400], R59 ;  /* 0x0004003b68007988 */ /* 0x0003e20008000404 */
[----:B0-----:R-:W-:-:S03]  /*6a70*/  IADD3 R50, P1, PT, R195, R133, RZ ;  /* 0x00000085c3327210 */ /* 0x001fc60007f3e0ff */
[----:B------:R-:W-:Y:S01]  /*6a80*/  STS.U16 [R104+UR4+0xc00], R154 ;  /* 0x000c009a68007988 */ /* 0x000fe20008000404 */
[----:B-1----:R-:W-:Y:S02]  /*6a90*/  IMAD.SHL.U32 R59, R156, 0x2, RZ ;  /* 0x000000029c3b7824 */ /* 0x002fe400078e00ff */
[----:B------:R-:W-:Y:S01]  /*6aa0*/  IMAD.X R51, R194, 0x1, R131, P1 ;  /* 0x00000001c2337824 */ /* 0x000fe200008e0683 */
[----:B------:R0:W-:Y:S02]  /*6ab0*/  STS.U16 [R104+UR4+0x1000], R155 ;  /* 0x0010009b68007988 */ /* 0x0001e40008000404 */
[----:B------:R-:W-:Y:S02]  /*6ac0*/  LOP3.LUT R152, R59, 0x10, RZ, 0x3c, !PT ;  /* 0x000000103b987812 */ /* 0x000fe400078e3cff */
[----:B0-----:R-:W-:-:S03]  /*6ad0*/  PRMT R104, RZ, 0x7610, R104 ;  /* 0x00007610ff687816 */ /* 0x001fc60000000068 */
        /* <DEDUP_REMOVED lines=15> */
[----:B-----5:R0:W-:Y:S04]  /*6bd0*/  STS.U16 [R152+UR4+0x80], R112 ;  /* 0x0000807098007988 */ /* 0x0201e80008000404 */
[----:B------:R1:W5:Y:S01]  /*6be0*/  @!P0 LDG.E.U16 R113, desc[UR10][R50.64] ;  /* 0x0000000a32718981 */ /* 0x000362000c1e1500 */
[----:B0-----:R-:W-:Y:S02]  /*6bf0*/  PRMT R112, RZ, 0x7610, R112 ;  /* 0x00007610ff707816 */ /* 0x001fe40000000070 */
[----:B-1----:R-:W-:-:S05]  /*6c00*/  IADD3 R50, P1, PT, R199, R133, RZ ;  /* 0x00000085c7327210 */ /* 0x002fca0007f3e0ff */
[----:B------:R-:W-:Y:S01]  /*6c10*/  IMAD.X R51, R198, 0x1, R131, P1 ;  /* 0x00000001c6337824 */ /* 0x000fe200008e0683 */
[----:B------:R0:W-:Y:S04]  /*6c20*/  STS.U16 [R152+UR4+0xc80], R111 ;  /* 0x000c806f98007988 */ /* 0x0001e80008000404 */
[----:B------:R1:W4:Y:S01]  /*6c30*/  @!P0 LDG.E.U16 R112, desc[UR10][R50.64] ;  /* 0x0000000a32708981 */ /* 0x000322000c1e1500 */
[----:B0-----:R-:W-:Y:S02]  /*6c40*/  PRMT R111, RZ, 0x7610, R111 ;  /* 0x00007610ff6f7816 */ /* 0x001fe4000000006f */
[----:B-1----:R-:W-:-:S05]  /*6c50*/  IADD3 R50, P1, PT, R220, R133, RZ ;  /* 0x00000085dc327210 */ /* 0x002fca0007f3e0ff */
[----:B------:R-:W-:Y:S01]  /*6c60*/  IMAD.X R51, R144, 0x1, R131, P1 ;  /* 0x0000000190337824 */ /* 0x000fe200008e0683 */
[----:B------:R0:W-:Y:S04]  /*6c70*/  STS.U16 [R152+UR4+0x1880], R114 ;  /* 0x0018807298007988 */ /* 0x0001e80008000404 */
[----:B------:R1:W5:Y:S01]  /*6c80*/  @!P0 LDG.E.U16 R111, desc[UR10][R50.64] ;  /* 0x0000000a326f8981 */ /* 0x000362000c1e1500 */
[----:B0-----:R-:W-:Y:S02]  /*6c90*/  PRMT R114, RZ, 0x7610, R114 ;  /* 0x00007610ff727816 */ /* 0x001fe40000000072 */
[----:B-1----:R-:W-:-:S05]  /*6ca0*/  IADD3 R50, P1, PT, R245, R133, RZ ;  /* 0x00000085f5327210 */ /* 0x002fca0007f3e0ff */
[--C-:B------:R-:W-:Y:S01]  /*6cb0*/  IMAD.X R51, R234, 0x1, R131.reuse, P1 ;  /* 0x00000001ea337824 */ /* 0x100fe200008e0683 */
[----:B------:R0:W-:Y:S04]  /*6cc0*/  STS.U16 [R152+UR4+0x1c80], R150 ;  /* 0x001c809698007988 */ /* 0x0001e80008000404 */
[----:B------:R1:W5:Y:S01]  /*6cd0*/  @!P0 LDG.E.U16 R114, desc[UR10][R50.64] ;  /* 0x0000000a32728981 */ /* 0x000362000c1e1500 */
[----:B0-----:R-:W-:Y:S02]  /*6ce0*/  PRMT R150, RZ, 0x7610, R150 ;  /* 0x00007610ff967816 */ /* 0x001fe40000000096 */
[----:B-1----:R-:W-:Y:S01]  /*6cf0*/  IADD3 R50, P1, PT, R183, R133, RZ ;  /* 0x00000085b7327210 */ /* 0x002fe20007f3e0ff */
[----:B--2---:R0:W-:Y:S04]  /*6d00*/  STS.U16 [R152+UR4+0x1080], R151 ;  /* 0x0010809798007988 */ /* 0x0041e80008000404 */
[----:B------:R-:W-:-:S05]  /*6d10*/  IMAD.X R51, R182, 0x1, R131, P1 ;  /* 0x00000001b6337824 */ /* 0x000fca00008e0683 */
[----:B------:R1:W2:Y:S01]  /*6d20*/  @!P0 LDG.E.U16 R150, desc[UR10][R50.64] ;  /* 0x0000000a32968981 */ /* 0x0002a2000c1e1500 */
[----:B0-----:R-:W-:Y:S01]  /*6d30*/  LOP3.LUT R151, R59, 0x20, RZ, 0x3c, !PT ;  /* 0x000000203b977812 */ /* 0x001fe200078e3cff */
[----:B------:R-:W0:Y:S04]  /*6d40*/  S2UR UR7, SR_CgaCtaId ;  /* 0x00000000000779c3 */ /* 0x000e280000008800 */
[----:B------:R1:W-:Y:S02]  /*6d50*/  STS.U16 [R151+UR4+0x1500], R70 ;  /* 0x0015004697007988 */ /* 0x0003e40008000404 */
[----:B-1----:R-:W-:Y:S01]  /*6d60*/  IADD3 R50, P1, PT, R203, R133, RZ ;  /* 0x00000085cb327210 */ /* 0x002fe20007f3e0ff */
[----:B------:R-:W1:Y:S01]  /*6d70*/  S2R R154, SR_TID.X ;  /* 0x00000000009a7919 */ /* 0x000e620000002100 */
[----:B------:R-:W-:Y:S01]  /*6d80*/  UMOV UR6, 0x400 ;  /* 0x0000040000067882 */ /* 0x000fe20000000000 */
[----:B------:R-:W0:Y:S02]  /*6d90*/  LDC R152, c[0x0][0x3ac] ;  /* 0x0000eb00ff987b82 */ /* 0x000e240000000800 */
[----:B------:R-:W-:Y:S01]  /*6da0*/  IMAD.X R51, R202, 0x1, R131, P1 ;  /* 0x00000001ca337824 */ /* 0x000fe200008e0683 */
[----:B------:R-:W-:Y:S01]  /*6db0*/  PRMT R70, RZ, 0x7610, R70 ;  /* 0x00007610ff467816 */ /* 0x000fe20000000046 */
[----:B------:R1:W-:Y:S05]  /*6dc0*/  STS.U16 [R151+UR4+0x1900], R105 ;  /* 0x0019006997007988 */ /* 0x0003ea0008000404 */
[----:B------:R1:W2:Y:S02]  /*6dd0*/  @!P0 LDG.E.U16 R70, desc[UR10][R50.64] ;  /* 0x0000000a32468981 */ /* 0x0002a4000c1e1500 */
[----:B-1----:R-:W-:-:S02]  /*6de0*/  PRMT R105, RZ, 0x7610, R105 ;  /* 0x00007610ff697816 */ /* 0x002fc40000000069 */
[----:B------:R-:W-:-:S05]  /*6df0*/  IADD3 R50, P1, PT, R218, R133, RZ ;  /* 0x00000085da327210 */ /* 0x000fca0007f3e0ff */
[----:B------:R-:W-:Y:S01]  /*6e00*/  IMAD.X R51, R143, 0x1, R131, P1 ;  /* 0x000000018f337824 */ /* 0x000fe200008e0683 */
[----:B------:R1:W-:Y:S04]  /*6e10*/  STS.U16 [R151+UR4+0x1d00], R115 ;  /* 0x001d007397007988 */ /* 0x0003e80008000404 */
[----:B------:R1:W2:Y:S02]  /*6e20*/  @!P0 LDG.E.U16 R105, desc[UR10][R50.64] ;  /* 0x0000000a32698981 */ /* 0x0002a4000c1e1500 */
[----:B-1----:R-:W-:Y:S02]  /*6e30*/  PRMT R115, RZ, 0x7610, R115 ;  /* 0x00007610ff737816 */ /* 0x002fe40000000073 */
[----:B------:R-:W-:-:S05]  /*6e40*/  IADD3 R50, P1, PT, R244, R133, RZ ;  /* 0x00000085f4327210 */ /* 0x000fca0007f3e0ff */
[----:B------:R-:W-:Y:S01]  /*6e50*/  IMAD.X R51, R233, 0x1, R131, P1 ;  /* 0x00000001e9337824 */ /* 0x000fe200008e0683 */
[----:B------:R1:W-:Y:S04]  /*6e60*/  STS.U16 [R151+UR4+0x500], R100 ;  /* 0x0005006497007988 */ /* 0x0003e80008000404 */
[----:B------:R0:W2:Y:S01]  /*6e70*/  @!P0 LDG.E.U16 R115, desc[UR10][R50.64] ;  /* 0x0000000a32738981 */ /* 0x0000a2000c1e1500 */
[----:B-1----:R-:W-:Y:S02]  /*6e80*/  PRMT R100, RZ, 0x7610, R100 ;  /* 0x00007610ff647816 */ /* 0x002fe40000000064 */
[----:B0-----:R-:W-:-:S05]  /*6e90*/  IADD3 R50, P1, PT, R185, R133, RZ ;  /* 0x00000085b9327210 */ /* 0x001fca0007f3e0ff */
[----:B------:R-:W-:Y:S01]  /*6ea0*/  IMAD.X R51, R184, 0x1, R131, P1 ;  /* 0x00000001b8337824 */ /* 0x000fe200008e0683 */
[----:B------:R0:W-:Y:S04]  /*6eb0*/  STS.U16 [R151+UR4+0x100], R103 ;  /* 0x0001006797007988 */ /* 0x0001e80008000404 */
[----:B------:R1:W2:Y:S01]  /*6ec0*/  @!P0 LDG.E.U16 R100, desc[UR10][R50.64] ;  /* 0x0000000a32648981 */ /* 0x0002a2000c1e1500 */
[----:B0-----:R-:W-:Y:S02]  /*6ed0*/  PRMT R103, RZ, 0x7610, R103 ;  /* 0x00007610ff677816 */ /* 0x001fe40000000067 */
[----:B-1----:R-:W-:-:S05]  /*6ee0*/  IADD3 R50, P1, PT, R207, R133, RZ ;  /* 0x00000085cf327210 */ /* 0x002fca0007f3e0ff */
        /* <DEDUP_REMOVED lines=10> */
[----:B------:R-:W-:-:S05]  /*6f90*/  IMAD.X R51, R232, 0x1, R131, P1 ;  /* 0x00000001e8337824 */ /* 0x000fca00008e0683 */
[----:B------:R0:W2:Y:S04]  /*6fa0*/  @!P0 LDG.E.U16 R108, desc[UR10][R50.64] ;  /* 0x0000000a326c8981 */ /* 0x0000a8000c1e1500 */
[----:B------:R-:W-:Y:S01]  /*6fb0*/  STS.U16 [R151+UR4+0x1100], R49 ;  /* 0x0011003197007988 */ /* 0x000fe20008000404 */
[----:B0-----:R-:W-:-:S05]  /*6fc0*/  LOP3.LUT R51, R59, 0x30, RZ, 0x3c, !PT ;  /* 0x000000303b337812 */ /* 0x001fca00078e3cff */
[----:B------:R0:W-:Y:S01]  /*6fd0*/  STS.U16 [R51+UR4+0x1180], R48 ;  /* 0x0011803033007988 */ /* 0x0001e20008000404 */
[----:B------:R-:W-:Y:S02]  /*6fe0*/  PRMT R50, RZ, 0x7610, R50 ;  /* 0x00007610ff327816 */ /* 0x000fe40000000032 */
        /* <DEDUP_REMOVED lines=13> */
[----:B---3--:R1:W-:Y:S01]  /*70c0*/  STS.U16 [R51+UR4+0x980], R104 ;  /* 0x0009806833007988 */ /* 0x0083e20008000404 */
[----:B0-----:R-:W-:Y:S01]  /*70d0*/  IMAD.SHL.U32 R49, R154, 0x8, RZ ;  /* 0x000000089a317824 */ /* 0x001fe200078e00ff */
[----:B------:R-:W-:-:S04]  /*70e0*/  LOP3.LUT R48, R59, 0x40, RZ, 0x3c, !PT ;  /* 0x000000403b307812 */ /* 0x000fc800078e3cff */
[----:B-1----:R-:W-:Y:S02]  /*70f0*/  LOP3.LUT R104, R49, 0x30, RZ, 0xc0, !PT ;  /* 0x0000003031687812 */ /* 0x002fe400078ec0ff */
[----:B------:R-:W-:Y:S01]  /*7100*/  LOP3.LUT R49, R154, 0x7, RZ, 0xc0, !PT ;  /* 0x000000079a317812 */ /* 0x000fe200078ec0ff */
[----:B------:R-:W-:Y:S04]  /*7110*/  STS.U16 [R51+UR4+0x1d80], R69 ;  /* 0x001d804533007988 */ /* 0x000fe80008000404 */
[----:B------:R-:W-:Y:S04]  /*7120*/  STS.U16 [R51+UR4+0x580], R57 ;  /* 0x0005803933007988 */ /* 0x000fe80008000404 */
[----:B----4-:R-:W-:Y:S04]  /*7130*/  STS.U16 [R51+UR4+0x180], R73 ;  /* 0x0001804933007988 */ /* 0x010fe80008000404 */
[----:B------:R-:W-:Y:S01]  /*7140*/  STS.U16 [R51+UR4+0xd80], R107 ;  /* 0x000d806b33007988 */ /* 0x000fe20008000404 */
[----:B------:R-:W-:-:S03]  /*7150*/  LEA R104, R49, R104, 0x6 ;  /* 0x0000006831687211 */ /* 0x000fc600078e30ff */
[----:B------:R0:W-:Y:S04]  /*7160*/  STS.U16 [R48+UR4+0x1200], R47 ;  /* 0x0012002f30007988 */ /* 0x0001e80008000404 */
[----:B------:R1:W-:Y:S01]  /*7170*/  STS.U16 [R48+UR4+0x1600], R52 ;  /* 0x0016003430007988 */ /* 0x0003e20008000404 */
[----:B0-----:R-:W-:Y:S02]  /*7180*/  IMAD.SHL.U32 R47, R154, 0x2, RZ ;  /* 0x000000029a2f7824 */ /* 0x001fe400078e00ff */
[----:B-1----:R-:W-:Y:S01]  /*7190*/  IMAD R52, R49, 0x90, RZ ;  /* 0x0000009031347824 */ /* 0x002fe200078e02ff */
[----:B------:R0:W-:Y:S01]  /*71a0*/  STS.U16 [R48+UR4+0x1a00], R72 ;  /* 0x001a004830007988 */ /* 0x0001e20008000404 */
[----:B------:R-:W-:-:S03]  /*71b0*/  LOP3.LUT R107, R59, 0x70, RZ, 0x3c, !PT ;  /* 0x000000703b6b7812 */ /* 0x000fc600078e3cff */
[----:B------:R-:W-:Y:S04]  /*71c0*/  STS.U16 [R48+UR4+0x1e00], R101 ;  /* 0x001e006530007988 */ /* 0x000fe80008000404 */
[----:B------:R-:W-:Y:S01]  /*71d0*/  STS.U16 [R48+UR4+0x200], R110 ;  /* 0x0002006e30007988 */ /* 0x000fe20008000404 */
[--C-:B0-----:R-:W-:Y:S02]  /*71e0*/  LOP3.LUT R72, R52, 0x30, R47.reuse, 0x78, !PT ;  /* 0x0000003034487812 */ /* 0x101fe400078e782f */
[----:B------:R-:W-:Y:S01]  /*71f0*/  LOP3.LUT R52, R104, 0x10, R47, 0x78, !PT ;  /* 0x0000001068347812 */ /* 0x000fe200078e782f */
[----:B-----5:R-:W-:Y:S01]  /*7200*/  STS.U16 [R48+UR4+0x600], R113 ;  /* 0x0006007130007988 */ /* 0x020fe20008000404 */
[----:B------:R-:W-:-:S03]  /*7210*/  LOP3.LUT R47, R59, 0x50, RZ, 0x3c, !PT ;  /* 0x000000503b2f7812 */ /* 0x000fc600078e3cff */
[----:B------:R-:W-:Y:S04]  /*7220*/  STS.U16 [R48+UR4+0xa00], R112 ;  /* 0x000a007030007988 */ /* 0x000fe80008000404 */
[----:B------:R0:W-:Y:S04]  /*7230*/  STS.U16 [R48+UR4+0xe00], R111 ;  /* 0x000e006f30007988 */ /* 0x0001e80008000404 */
[----:B------:R-:W-:Y:S01]  /*7240*/  STS.U16 [R47+UR4+0x1280], R46 ;  /* 0x0012802e2f007988 */ /* 0x000fe20008000404 */
[----:B0-----:R-:W-:-:S03]  /*7250*/  LOP3.LUT R48, R59, 0x60, RZ, 0x3c, !PT ;  /* 0x000000603b307812 */ /* 0x001fc600078e3cff */
[----:B------:R-:W-:Y:S04]  /*7260*/  STS.U16 [R47+UR4+0x1680], R53 ;  /* 0x001680352f007988 */ /* 0x000fe80008000404 */
[----:B------:R-:W-:Y:S04]  /*7270*/  STS.U16 [R47+UR4+0x1a80], R74 ;  /* 0x001a804a2f007988 */ /* 0x000fe80008000404 */
[----:B------:R-:W-:Y:S04]  /*7280*/  STS.U16 [R47+UR4+0x1e80], R102 ;  /* 0x001e80662f007988 */ /* 0x000fe80008000404 */
[----:B------:R-:W-:Y:S04]  /*7290*/  STS.U16 [R47+UR4+0x280], R114 ;  /* 0x000280722f007988 */ /* 0x000fe80008000404 */
[----:B--2---:R0:W-:Y:S04]  /*72a0*/  STS.U16 [R47+UR4+0x680], R150 ;  /* 0x000680962f007988 */ /* 0x0041e80008000404 */
[----:B------:R-:W-:Y:S01]  /*72b0*/  STS.U16 [R47+UR4+0xa80], R70 ;  /* 0x000a80462f007988 */ /* 0x000fe20008000404 */
[C---:B------:R-:W-:Y:S01]  /*72c0*/  LOP3.LUT R49, R154.reuse, 0x20, RZ, 0xc0, !PT ;  /* 0x000000209a317812 */ /* 0x040fe200078ec0ff */
[----:B------:R-:W-:-:S02]  /*72d0*/  IMAD.SHL.U32 R151, R154, 0x20, RZ ;  /* 0x000000209a977824 */ /* 0x000fc400078e00ff */
[----:B------:R-:W-:Y:S04]  /*72e0*/  STS.U16 [R47+UR4+0xe80], R105 ;  /* 0x000e80692f007988 */ /* 0x000fe80008000404 */
[----:B------:R-:W-:Y:S04]  /*72f0*/  STS.U16 [R48+UR4+0x1300], R45 ;  /* 0x0013002d30007988 */ /* 0x000fe80008000404 */
[----:B------:R-:W-:Y:S04]  /*7300*/  STS.U16 [R48+UR4+0x1700], R55 ;  /* 0x0017003730007988 */ /* 0x000fe80008000404 */
[----:B------:R-:W-:Y:S04]  /*7310*/  STS.U16 [R48+UR4+0x1b00], R75 ;  /* 0x001b004b30007988 */ /* 0x000fe80008000404 */
[----:B------:R-:W-:Y:S04]  /*7320*/  STS.U16 [R48+UR4+0x1f00], R109 ;  /* 0x001f006d30007988 */ /* 0x000fe80008000404 */
[----:B------:R-:W-:Y:S01]  /*7330*/  STS.U16 [R48+UR4+0x300], R115 ;  /* 0x0003007330007988 */ /* 0x000fe20008000404 */
[----:B------:R-:W-:Y:S01]  /*7340*/  IMAD.SHL.U32 R49, R49, 0x20, RZ ;  /* 0x0000002031317824 */ /* 0x000fe200078e00ff */
[----:B------:R-:W-:-:S02]  /*7350*/  ULEA UR6, UR7, UR6, 0x18 ;  /* 0x0000000607067291 */ /* 0x000fc4000f8ec0ff */
[----:B------:R-:W-:Y:S04]  /*7360*/  STS.U16 [R48+UR4+0x700], R100 ;  /* 0x0007006430007988 */ /* 0x000fe80008000404 */
[----:B------:R-:W-:Y:S04]  /*7370*/  STS.U16 [R48+UR4+0xb00], R103 ;  /* 0x000b006730007988 */ /* 0x000fe80008000404 */
[----:B------:R-:W-:Y:S04]  /*7380*/  STS.U16 [R48+UR4+0xf00], R106 ;  /* 0x000f006a30007988 */ /* 0x000fe80008000404 */
[----:B------:R-:W-:Y:S04]  /*7390*/  STS.U16 [R107+UR4+0x1380], R44 ;  /* 0x0013802c6b007988 */ /* 0x000fe80008000404 */
[----:B------:R-:W-:Y:S04]  /*73a0*/  STS.U16 [R107+UR4+0x1780], R56 ;  /* 0x001780386b007988 */ /* 0x000fe80008000404 */
[----:B------:R-:W-:Y:S04]  /*73b0*/  STS.U16 [R107+UR4+0x1b80], R68 ;  /* 0x001b80446b007988 */ /* 0x000fe80008000404 */
[----:B------:R-:W-:Y:S04]  /*73c0*/  STS.U16 [R107+UR4+0x1f80], R58 ;  /* 0x001f803a6b007988 */ /* 0x000fe80008000404 */
[----:B------:R-:W-:Y:S01]  /*73d0*/  STS.U16 [R107+UR4+0x380], R108 ;  /* 0x0003806c6b007988 */ /* 0x000fe20008000404 */
[----:B------:R-:W-:-:S02]  /*73e0*/  LOP3.LUT R104, R72, R49, RZ, 0xfc, !PT ;  /* 0x0000003148687212 */ /* 0x000fc400078efcff */
[----:B------:R-:W-:Y:S01]  /*73f0*/  LOP3.LUT R151, R52, 0x200, R151, 0xf8, !PT ;  /* 0x0000020034977812 */ /* 0x000fe200078ef897 */
[----:B------:R-:W-:Y:S04]  /*7400*/  STS.U16 [R107+UR4+0x780], R50 ;  /* 0x000780326b007988 */ /* 0x000fe80008000404 */
[----:B------:R-:W-:Y:S04]  /*7410*/  STS.U16 [R107+UR4+0xb80], R54 ;  /* 0x000b80366b007988 */ /* 0x000fe80008000404 */
[----:B------:R-:W-:Y:S01]  /*7420*/  STS.U16 [R107+UR4+0xf80], R71 ;  /* 0x000f80476b007988 */ /* 0x000fe20008000404 */
[----:B------:R-:W-:Y:S01]  /*7430*/  BAR.SYNC.DEFER_BLOCKING 0x0 ;  /* 0x0000000000007b1d */ /* 0x000fe20000010000 */
[----:B0-----:R-:W-:-:S05]  /*7440*/  LOP3.LUT R150, R151, 0x20, RZ, 0x3c, !PT ;  /* 0x0000002097967812 */ /* 0x001fca00078e3cff */
[----:B------:R-:W-:Y:S04]  /*7450*/  LDSM.16.MT88.4 R72, [R151+UR6+0x2000] ;  /* 0x002000069748783b */ /* 0x000fe80008004200 */
[----:B------:R-:W0:Y:S04]  /*7460*/  LDSM.16.M88.4 R44, [R104+UR6] ;  /* 0x00000006682c783b */ /* 0x000e280008000200 */
[----:B------:R-:W1:Y:S04]  /*7470*/  LDSM.16.M88.4 R48, [R104+UR6+0x800] ;  /* 0x000800066830783b */ /* 0x000e680008000200 */
[----:B------:R-:W2:Y:S04]  /*7480*/  LDSM.16.M88.4 R52, [R104+UR6+0x1000] ;  /* 0x001000066834783b */ /* 0x000ea80008000200 */
[----:B------:R-:W3:Y:S04]  /*7490*/  LDSM.16.M88.4 R56, [R104+UR6+0x1800] ;  /* 0x001800066838783b */ /* 0x000ee80008000200 */
[----:B------:R-:W4:Y:S04]  /*74a0*/  LDSM.16.MT88.4 R100, [R150+UR6+0x2000] ;  /* 0x002000069664783b */ /* 0x000f280008004200 */
[----:B------:R-:W5:Y:S04]  /*74b0*/  LDSM.16.MT88.4 R68, [R151+UR6+0x2400] ;  /* 0x002400069744783b */ /* 0x000f680008004200 */
[----:B------:R-:W-:Y:S01]  /*74c0*/  LDSM.16.MT88.4 R112, [R151+UR6+0x2800] ;  /* 0x002800069770783b */ /* 0x000fe20008004200 */
[C---:B0-----:R-:W-:Y:S08]  /*74d0*/  HMMA.16816.F32.BF16 R92, R72.reuse, R44, R92 ;  /* 0x0000002c485c723c */ /* 0x041ff0000004185c */
[C---:B-1----:R-:W-:Y:S08]  /*74e0*/  HMMA.16816.F32.BF16 R88, R72.reuse, R48, R88 ;  /* 0x000000304858723c */ /* 0x042ff00000041858 */
[C---:B--2---:R-:W-:Y:S08]  /*74f0*/  HMMA.16816.F32.BF16 R84, R72.reuse, R52, R84 ;  /* 0x000000344854723c */ /* 0x044ff00000041854 */
[----:B---3--:R-:W-:Y:S01]  /*7500*/  HMMA.16816.F32.BF16 R72, R72, R56, R80 ;  /* 0x000000384848723c */ /* 0x008fe20000041850 */
[----:B------:R-:W0:Y:S07]  /*7510*/  LDSM.16.MT88.4 R80, [R150+UR6+0x2400] ;  /* 0x002400069650783b */ /* 0x000e2e0008004200 */
[----:B----4-:R-:W-:Y:S01]  /*7520*/  HMMA.16816.F32.BF16 R60, R100, R44, R60 ;  /* 0x0000002c643c723c */ /* 0x010fe2000004183c */
[----:B------:R-:W-:-:S05]  /*7530*/  LOP3.LUT R44, R104, 0x40, RZ, 0x3c, !PT ;  /* 0x00000040682c7812 */ /* 0x000fca00078e3cff */
[----:B------:R-:W1:Y:S02]  /*7540*/  LDSM.16.M88.4 R104, [R44+UR6] ;  /* 0x000000062c68783b */ /* 0x000e640008000200 */
[C---:B------:R-:W-:Y:S08]  /*7550*/  HMMA.16816.F32.BF16 R64, R100.reuse, R48, R64 ;  /* 0x000000306440723c */ /* 0x040ff00000041840 */
[C---:B------:R-:W-:Y:S01]  /*7560*/  HMMA.16816.F32.BF16 R76, R100.reuse, R52, R76 ;  /* 0x00000034644c723c */ /* 0x040fe2000004184c */
[----:B------:R-:W2:Y:S07]  /*7570*/  LDC R52, c[0x0][0x3a8] ;  /* 0x0000ea00ff347b82 */ /* 0x000eae0000000800 */
[----:B------:R-:W-:Y:S01]  /*7580*/  HMMA.16816.F32.BF16 R96, R100, R56, R96 ;  /* 0x000000386460723c */ /* 0x000fe20000041860 */
[----:B------:R-:W3:Y:S07]  /*7590*/  LDSM.16.M88.4 R100, [R44+UR6+0x800] ;  /* 0x000800062c64783b */ /* 0x000eee0008000200 */
[C---:B-----5:R-:W-:Y:S08]  /*75a0*/  HMMA.16816.F32.BF16 R92, R68.reuse, R46, R92 ;  /* 0x0000002e445c723c */ /* 0x060ff0000004185c */
[C---:B------:R-:W-:Y:S08]  /*75b0*/  HMMA.16816.F32.BF16 R88, R68.reuse, R50, R88 ;  /* 0x000000324458723c */ /* 0x040ff00000041858 */
[C---:B------:R-:W-:Y:S08]  /*75c0*/  HMMA.16816.F32.BF16 R84, R68.reuse, R54, R84 ;  /* 0x000000364454723c */ /* 0x040ff00000041854 */
[----:B------:R-:W-:Y:S01]  /*75d0*/  HMMA.16816.F32.BF16 R108, R68, R58, R72 ;  /* 0x0000003a446c723c */ /* 0x000fe20000041848 */
[----:B------:R-:W4:Y:S04]  /*75e0*/  LDSM.16.M88.4 R72, [R44+UR6+0x1000] ;  /* 0x001000062c48783b */ /* 0x000f280008000200 */
[----:B------:R-:W5:Y:S03]  /*75f0*/  LDSM.16.M88.4 R68, [R44+UR6+0x1800] ;  /* 0x001800062c44783b */ /* 0x000f660008000200 */
[C---:B0-----:R-:W-:Y:S01]  /*7600*/  HMMA.16816.F32.BF16 R60, R80.reuse, R46, R60 ;  /* 0x0000002e503c723c */ /* 0x041fe2000004183c */
[----:B------:R-:W0:Y:S07]  /*7610*/  LDSM.16.MT88.4 R44, [R150+UR6+0x2800] ;  /* 0x00280006962c783b */ /* 0x000e2e0008004200 */
[C---:B------:R-:W-:Y:S01]  /*7620*/  HMMA.16816.F32.BF16 R64, R80.reuse, R50, R64 ;  /* 0x000000325040723c */ /* 0x040fe20000041840 */
[----:B------:R-:W0:Y:S07]  /*7630*/  LDSM.16.MT88.4 R48, [R151+UR6+0x2c00] ;  /* 0x002c00069730783b */ /* 0x000e2e0008004200 */
[C---:B------:R-:W-:Y:S08]  /*7640*/  HMMA.16816.F32.BF16 R76, R80.reuse, R54, R76 ;  /* 0x00000036504c723c */ /* 0x040ff0000004184c */
[----:B------:R-:W-:Y:S01]  /*7650*/  HMMA.16816.F32.BF16 R80, R80, R58, R96 ;  /* 0x0000003a5050723c */ /* 0x000fe20000041860 */
[----:B------:R-:W2:Y:S07]  /*7660*/  LDSM.16.MT88.4 R96, [R150+UR6+0x2c00] ;  /* 0x002c00069660783b */ /* 0x000eae0008004200 */
[C---:B-1----:R-:W-:Y:S08]  /*7670*/  HMMA.16816.F32.BF16 R92, R112.reuse, R104, R92 ;  /* 0x00000068705c723c */ /* 0x042ff0000004185c */
[C---:B---3--:R-:W-:Y:S08]  /*7680*/  HMMA.16816.F32.BF16 R88, R112.reuse, R100, R88 ;  /* 0x000000647058723c */ /* 0x048ff00000041858 */
[C---:B----4-:R-:W-:Y:S08]  /*7690*/  HMMA.16816.F32.BF16 R84, R112.reuse, R72, R84 ;  /* 0x000000487054723c */ /* 0x050ff00000041854 */
[----:B-----5:R-:W-:Y:S08]  /*76a0*/  HMMA.16816.F32.BF16 R108, R112, R68, R108 ;  /* 0x00000044706c723c */ /* 0x020ff0000004186c */
[C---:B0-----:R-:W-:Y:S08]  /*76b0*/  HMMA.16816.F32.BF16 R60, R44.reuse, R104, R60 ;  /* 0x000000682c3c723c */ /* 0x041ff0000004183c */
[C---:B------:R-:W-:Y:S08]  /*76c0*/  HMMA.16816.F32.BF16 R64, R44.reuse, R100, R64 ;  /* 0x000000642c40723c */ /* 0x040ff00000041840 */
[C---:B------:R-:W-:Y:S08]  /*76d0*/  HMMA.16816.F32.BF16 R76, R44.reuse, R72, R76 ;  /* 0x000000482c4c723c */ /* 0x040ff0000004184c */
[----:B------:R-:W-:Y:S01]  /*76e0*/  HMMA.16816.F32.BF16 R44, R44, R68, R80 ;  /* 0x000000442c2c723c */ /* 0x000fe20000041850 */
[----:B------:R-:W-:-:S02]  /*76f0*/  LOP3.LUT R207, R207, R206, RZ, 0x3c, !PT ;  /* 0x000000cecfcf7212 */ /* 0x000fc400078e3cff */
[----:B------:R-:W-:-:S05]  /*7700*/  LOP3.LUT R203, R203, R202, RZ, 0x3c, !PT ;  /* 0x000000cacbcb7212 */ /* 0x000fca00078e3cff */
[----:B------:R-:W-:Y:S01]  /*7710*/  HMMA.16816.F32.BF16 R92, R48, R106, R92 ;  /* 0x0000006a305c723c */ /* 0x000fe2000004185c */
[----:B------:R-:W-:Y:S02]  /*7720*/  LOP3.LUT R199, R199, R198, RZ, 0x3c, !PT ;  /* 0x000000c6c7c77212 */ /* 0x000fe400078e3cff */
        /* <DEDUP_REMOVED lines=8> */
[----:B--2---:R-:W-:Y:S01]  /*77b0*/  IMAD.SHL.U32 R49, R52, 0x40, RZ ;  /* 0x0000004034317824 */ /* 0x004fe200078e00ff */
[----:B------:R-:W-:Y:S02]  /*77c0*/  LOP3.LUT R185, R185, R184, RZ, 0x3c, !PT ;  /* 0x000000b8b9b97212 */ /* 0x000fe400078e3cff */
[----:B------:R-:W-:Y:S01]  /*77d0*/  LOP3.LUT R183, R183, R182, RZ, 0x3c, !PT ;  /* 0x000000b6b7b77212 */ /* 0x000fe200078e3cff */
[----:B------:R-:W-:Y:S01]  /*77e0*/  IMAD.WIDE R42, R49, 0x2, R42 ;  /* 0x00000002312a7825 */ /* 0x000fe200078e022a */
[----:B------:R-:W-:Y:S02]  /*77f0*/  LOP3.LUT R181, R181, R180, RZ, 0x3c, !PT ;  /* 0x000000b4b5b57212 */ /* 0x000fe400078e3cff */
[----:B------:R-:W-:Y:S02]  /*7800*/  LOP3.LUT R179, R179, R178, RZ, 0x3c, !PT ;  /* 0x000000b2b3b37212 */ /* 0x000fe400078e3cff */
[----:B------:R-:W-:Y:S01]  /*7810*/  LOP3.LUT R177, R177, R176, RZ, 0x3c, !PT ;  /* 0x000000b0b1b17212 */ /* 0x000fe200078e3cff */
[----:B------:R-:W-:Y:S01]  /*7820*/  HMMA.16816.F32.BF16 R60, R96, R106, R60 ;  /* 0x0000006a603c723c */ /* 0x000fe2000004183c */
[----:B------:R-:W-:Y:S01]  /*7830*/  UIADD3 UR5, UPT, UPT, UR5, -0x1, URZ ;  /* 0xffffffff05057890 */ /* 0x000fe2000fffe0ff */
[----:B------:R-:W-:Y:S01]  /*7840*/  IMAD.MOV.U32 R48, RZ, RZ, R123 ;  /* 0x000000ffff307224 */ /* 0x000fe200078e007b */
[----:B------:R-:W-:Y:S01]  /*7850*/  LOP3.LUT R206, R207, R206, RZ, 0x3c, !PT ;  /* 0x000000cecfce7212 */ /* 0x000fe200078e3cff */
[----:B------:R-:W-:Y:S01]  /*7860*/  IMAD.SHL.U32 R152, R152, 0x40, RZ ;  /* 0x0000004098987824 */ /* 0x000fe200078e00ff */
[----:B------:R-:W-:-:S03]  /*7870*/  LOP3.LUT R202, R203, R202, RZ, 0x3c, !PT ;  /* 0x000000cacbca7212 */ /* 0x000fc600078e3cff */
[----:B------:R-:W-:Y:S01]  /*7880*/  HMMA.16816.F32.BF16 R64, R96, R102, R64 ;  /* 0x000000666040723c */ /* 0x000fe20000041840 */
[----:B------:R-:W-:Y:S01]  /*7890*/  LOP3.LUT R198, R199, R198, RZ, 0x3c, !PT ;  /* 0x000000c6c7c67212 */ /* 0x000fe200078e3cff */
[----:B------:R-:W-:Y:S01]  /*78a0*/  IMAD.MOV.U32 R240, RZ, RZ, R42 ;  /* 0x000000fffff07224 */ /* 0x000fe200078e002a */
[----:B------:R-:W-:Y:S01]  /*78b0*/  LOP3.LUT R194, R195, R194, RZ, 0x3c, !PT ;  /* 0x000000c2c3c27212 */ /* 0x000fe200078e3cff */
[----:B------:R-:W-:Y:S01]  /*78c0*/  IMAD.MOV.U32 R239, RZ, RZ, R43 ;  /* 0x000000ffffef7224 */ /* 0x000fe200078e002b */
[----:B------:R-:W-:-:S03]  /*78d0*/  LOP3.LUT R192, R193, R192, RZ, 0x3c, !PT ;  /* 0x000000c0c1c07212 */ /* 0x000fc600078e3cff */
[C---:B------:R-:W-:Y:S01]  /*78e0*/  HMMA.16816.F32.BF16 R76, R96.reuse, R74, R76 ;  /* 0x0000004a604c723c */ /* 0x040fe2000004184c */
[----:B------:R-:W-:Y:S01]  /*78f0*/  LOP3.LUT R190, R191, R190, RZ, 0x3c, !PT ;  /* 0x000000bebfbe7212 */ /* 0x000fe200078e3cff */
[----:B------:R-:W-:Y:S01]  /*7900*/  IMAD.MOV.U32 R123, RZ, RZ, R35 ;  /* 0x000000ffff7b7224 */ /* 0x000fe200078e0023 */
[----:B------:R-:W-:Y:S01]  /*7910*/  LOP3.LUT R188, R189, R188, RZ, 0x3c, !PT ;  /* 0x000000bcbdbc7212 */ /* 0x000fe200078e3cff */
[----:B------:R-:W-:Y:S01]  /*7920*/  IMAD.MOV.U32 R52, RZ, RZ, R118 ;  /* 0x000000ffff347224 */ /* 0x000fe200078e0076 */
[----:B------:R-:W-:Y:S01]  /*7930*/  LOP3.LUT R186, R187, R186, RZ, 0x3c, !PT ;  /* 0x000000babbba7212 */ /* 0x000fe200078e3cff */
[----:B------:R-:W-:Y:S01]  /*7940*/  IMAD.MOV.U32 R53, RZ, RZ, R31 ;  /* 0x000000ffff357224 */ /* 0x000fe200078e001f */
[----:B------:R-:W-:Y:S01]  /*7950*/  LOP3.LUT R184, R185, R184, RZ, 0x3c, !PT ;  /* 0x000000b8b9b87212 */ /* 0x000fe200078e3cff */
[----:B------:R-:W-:Y:S01]  /*7960*/  HMMA.16816.F32.BF16 R96, R96, R70, R44 ;  /* 0x000000466060723c */ /* 0x000fe2000004182c */
[----:B------:R-:W-:Y:S01]  /*7970*/  IMAD.MOV.U32 R44, RZ, RZ, R127 ;  /* 0x000000ffff2c7224 */ /* 0x000fe200078e007f */
[----:B------:R-:W-:Y:S01]  /*7980*/  LOP3.LUT R182, R183, R182, RZ, 0x3c, !PT ;  /* 0x000000b6b7b67212 */ /* 0x000fe200078e3cff */
[----:B------:R-:W-:Y:S01]  /*7990*/  IMAD.MOV.U32 R45, RZ, RZ, R119 ;  /* 0x000000ffff2d7224 */ /* 0x000fe200078e0077 */
[----:B------:R-:W-:Y:S01]  /*79a0*/  LOP3.LUT R180, R181, R180, RZ, 0x3c, !PT ;  /* 0x000000b4b5b47212 */ /* 0x000fe200078e3cff */
[----:B------:R-:W-:Y:S01]  /*79b0*/  IMAD.MOV.U32 R46, RZ, RZ, R125 ;  /* 0x000000ffff2e7224 */ /* 0x000fe200078e007d */
[----:B------:R-:W-:Y:S01]  /*79c0*/  LOP3.LUT R178, R179, R178, RZ, 0x3c, !PT ;  /* 0x000000b2b3b27212 */ /* 0x000fe200078e3cff */
[----:B------:R-:W-:Y:S01]  /*79d0*/  IMAD.MOV.U32 R125, RZ, RZ, R39 ;  /* 0x000000ffff7d7224 */ /* 0x000fe200078e0027 */
[----:B------:R-:W-:Y:S01]  /*79e0*/  LOP3.LUT R176, R177, R176, RZ, 0x3c, !PT ;  /* 0x000000b0b1b07212 */ /* 0x000fe200078e3cff */
[----:B------:R-:W-:Y:S01]  /*79f0*/  IMAD.MOV.U32 R42, RZ, RZ, R128 ;  /* 0x000000ffff2a7224 */ /* 0x000fe200078e0080 */
[----:B------:R-:W-:Y:S01]  /*7a00*/  MOV R58, R38 ;  /* 0x00000026003a7202 */ /* 0x000fe20000000f00 */
[----:B------:R-:W-:Y:S01]  /*7a10*/  IMAD.MOV.U32 R43, RZ, RZ, R121 ;  /* 0x000000ffff2b7224 */ /* 0x000fe200078e0079 */
[----:B------:R-:W-:Y:S01]  /*7a20*/  UISETP.NE.U32.AND UP0, UPT, UR5, URZ, UPT ;  /* 0x000000ff0500728c */ /* 0x000fe2000bf05070 */
[----:B------:R-:W-:-:S02]  /*7a30*/  IMAD.MOV.U32 R50, RZ, RZ, R120 ;  /* 0x000000ffff327224 */ /* 0x000fc400078e0078 */
[----:B------:R-:W-:Y:S02]  /*7a40*/  IMAD.MOV.U32 R51, RZ, RZ, R33 ;  /* 0x000000ffff337224 */ /* 0x000fe400078e0021 */
[----:B------:R-:W-:Y:S02]  /*7a50*/  IMAD.MOV.U32 R59, RZ, RZ, R25 ;  /* 0x000000ffff3b7224 */ /* 0x000fe400078e0019 */
[----:B------:R-:W-:Y:S02]  /*7a60*/  IMAD.MOV.U32 R70, RZ, RZ, R34 ;  /* 0x000000ffff467224 */ /* 0x000fe400078e0022 */
[----:B------:R-:W-:Y:S02]  /*7a70*/  IMAD.MOV.U32 R71, RZ, RZ, R21 ;  /* 0x000000ffff477224 */ /* 0x000fe400078e0015 */
[----:B------:R-:W-:Y:S02]  /*7a80*/  IMAD.MOV.U32 R74, RZ, RZ, R30 ;  /* 0x000000ffff4a7224 */ /* 0x000fe400078e001e */
[----:B------:R-:W-:Y:S01]  /*7a90*/  IMAD.MOV.U32 R75, RZ, RZ, R17 ;  /* 0x000000ffff4b7224 */ /* 0x000fe200078e0011 */
[----:B------:R-:W-:Y:S01]  /*7aa0*/  MOV R170, R12 ;  /* 0x0000000c00aa7202 */ /* 0x000fe20000000f00 */
        /* <DEDUP_REMOVED lines=28> */
[----:B------:R-:W-:-:S02]  /*7c70*/  IMAD.MOV.U32 R69, RZ, RZ, R23 ;  /* 0x000000ffff457224 */ /* 0x000fc400078e0017 */
[----:B------:R-:W-:Y:S02]  /*7c80*/  IMAD.MOV.U32 R72, RZ, RZ, R32 ;  /* 0x000000ffff487224 */ /* 0x000fe400078e0020 */
[----:B------:R-:W-:Y:S02]  /*7c90*/  IMAD.MOV.U32 R73, RZ, RZ, R19 ;  /* 0x000000ffff497224 */ /* 0x000fe400078e0013 */
[----:B------:R-:W-:Y:S02]  /*7ca0*/  IMAD.MOV.U32 R154, RZ, RZ, R28 ;  /* 0x000000ffff9a7224 */ /* 0x000fe400078e001c */
[----:B------:R-:W-:Y:S02]  /*7cb0*/  IMAD.MOV.U32 R155, RZ, RZ, R15 ;  /* 0x000000ffff9b7224 */ /* 0x000fe400078e000f */
[----:B------:R-:W-:Y:S02]  /*7cc0*/  IMAD.MOV.U32 R156, RZ, RZ, R26 ;  /* 0x000000ffff9c7224 */ /* 0x000fe400078e001a */
        /* <DEDUP_REMOVED lines=16> */
[----:B------:R-:W-:-:S04]  /*7dd0*/  IMAD.WIDE R118, R152, 0x2, R44 ;  /* 0x0000000298767825 */ /* 0x000fc800078e022c */
        /* <DEDUP_REMOVED lines=30> */
[----:B------:R-:W-:-:S04]  /*7fc0*/  IMAD.WIDE R38, R152, 0x2, R124 ;  /* 0x0000000298267825 */ /* 0x000fc800078e027c */
[----:B------:R-:W-:-:S04]  /*7fd0*/  IMAD.WIDE R34, R152, 0x2, R122 ;  /* 0x0000000298227825 */ /* 0x000fc800078e027a */
[----:B------:R-:W-:-:S04]  /*7fe0*/  IMAD.WIDE R30, R152, 0x2, R52 ;  /* 0x00000002981e7825 */ /* 0x000fc800078e0234 */
[----:B------:R-:W-:Y:S02]  /*7ff0*/  IMAD.MOV.U32 R174, RZ, RZ, R247 ;  /* 0x000000ffffae7224 */ /* 0x000fe400078e00f7 */
[----:B------:R-:W-:Y:S02]  /*8000*/  IMAD.MOV.U32 R175, RZ, RZ, R153 ;  /* 0x000000ffffaf7224 */ /* 0x000fe400078e0099 */
[----:B------:R-:W-:-:S04]  /*8010*/  IMAD.WIDE R120, R152, 0x2, R42 ;  /* 0x0000000298787825 */ /* 0x000fc800078e022a */
        /* <DEDUP_REMOVED lines=60> */
[----:B------:R-:W-:Y:S02]  /*83e0*/  IMAD.MOV.U32 R122, RZ, RZ, R34 ;  /* 0x000000ffff7a7224 */ /* 0x000fe400078e0022 */
[----:B------:R-:W-:Y:S02]  /*83f0*/  IMAD.MOV.U32 R118, RZ, RZ, R30 ;  /* 0x000000ffff767224 */ /* 0x000fe400078e001e */
[----:B------:R-:W-:-:S04]  /*8400*/  IMAD.WIDE R152, R152, 0x2, R174 ;  /* 0x0000000298987825 */ /* 0x000fc800078e02ae */
[----:B------:R-:W-:Y:S01]  /*8410*/  IMAD.MOV.U32 R128, RZ, RZ, R120 ;  /* 0x000000ffff807224 */ /* 0x000fe200078e0078 */
[----:B------:R-:W-:Y:S01]  /*8420*/  MOV R120, R32 ;  /* 0x0000002000787202 */ /* 0x000fe20000000f00 */
        /* <DEDUP_REMOVED lines=14> */
[----:B------:R-:W-:Y:S01]  /*8510*/  IMAD.MOV.U32 R6, RZ, RZ, R136 ;  /* 0x000000ffff067224 */ /* 0x000fe200078e0088 */
[----:B------:R-:W-:Y:S01]  /*8520*/  MOV R136, R137 ;  /* 0x0000008900887202 */ /* 0x000fe20000000f00 */
[----:B------:R-:W-:Y:S02]  /*8530*/  IMAD.MOV.U32 R2, RZ, RZ, R138 ;  /* 0x000000ffff027224 */ /* 0x000fe400078e008a */
[----:B------:R-:W-:-:S02]  /*8540*/  IMAD.MOV.U32 R212, RZ, RZ, R140 ;  /* 0x000000ffffd47224 */ /* 0x000fc400078e008c */
[----:B------:R-:W-:Y:S02]  /*8550*/  IMAD.MOV.U32 R216, RZ, RZ, R142 ;  /* 0x000000ffffd87224 */ /* 0x000fe400078e008e */
[----:B------:R-:W-:Y:S02]  /*8560*/  IMAD.MOV.U32 R220, RZ, RZ, R144 ;  /* 0x000000ffffdc7224 */ /* 0x000fe400078e0090 */
[----:B------:R-:W-:Y:S02]  /*8570*/  IMAD.MOV.U32 R224, RZ, RZ, R146 ;  /* 0x000000ffffe07224 */ /* 0x000fe400078e0092 */
[----:B------:R-:W-:Y:S01]  /*8580*/  IMAD.MOV.U32 R228, RZ, RZ, R148 ;  /* 0x000000ffffe47224 */ /* 0x000fe200078e0094 */
[----:B------:R-:W-:Y:S01]  /*8590*/  MOV R230, R154 ;  /* 0x0000009a00e67202 */ /* 0x000fe20000000f00 */
        /* <DEDUP_REMOVED lines=74> */
[----:B------:R-:W-:Y:S01]  /*8a40*/  IMAD.MOV.U32 R247, RZ, RZ, R152 ;  /* 0x000000fffff77224 */ /* 0x000fe200078e0098 */
[----:B------:R-:W-:Y:S01]  /*8a50*/  UIADD3 UR8, UPT, UPT, UR8, -0x40, URZ ;  /* 0xffffffc008087890 */ /* 0x000fe2000fffe0ff */
[----:B------:R-:W-:Y:S11]  /*8a60*/  BRA.U UP0, `(.L_x_2) ;  /* 0xffffffc100107547 */ /* 0x000ff6000b83ffff */
[----:B------:R-:W-:Y:S02]  /*8a70*/  F2FP.BF16.F32.PACK_AB R79, R99, R79 ;  /* 0x0000004f634f723e */ /* 0x000fe400000010ff */
[----:B------:R-:W-:Y:S02]  /*8a80*/  F2FP.BF16.F32.PACK_AB R78, R98, R78 ;  /* 0x0000004e624e723e */ /* 0x000fe400000010ff */
[----:B------:R-:W-:Y:S02]  /*8a90*/  F2FP.BF16.F32.PACK_AB R77, R97, R77 ;  /* 0x0000004d614d723e */ /* 0x000fe400000010ff */
[----:B------:R-:W-:Y:S02]  /*8aa0*/  F2FP.BF16.F32.PACK_AB R76, R96, R76 ;  /* 0x0000004c604c723e */ /* 0x000fe400000010ff */
[----:B------:R-:W-:Y:S02]  /*8ab0*/  F2FP.BF16.F32.PACK_AB R83, R83, R87 ;  /* 0x000000575353723e */ /* 0x000fe400000010ff */
[----:B------:R-:W-:-:S02]  /*8ac0*/  F2FP.BF16.F32.PACK_AB R82, R82, R86 ;  /* 0x000000565252723e */ /* 0x000fc400000010ff */
        /* <DEDUP_REMOVED lines=9> */
[----:B------:R-:W-:-:S07]  /*8b60*/  F2FP.BF16.F32.PACK_AB R88, R88, R92 ;  /* 0x0000005c5858723e */ /* 0x000fce00000010ff */
.L_x_1:
[----:B-1----:R-:W2:Y:S01]  /*8b70*/  LDL.LU R0, [R1+0x8] ;  /* 0x0000080001007983 */ /* 0x002ea20000300800 */
[----:B------:R-:W1:Y:S01]  /*8b80*/  S2R R6, SR_TID.X ;  /* 0x0000000000067919 */ /* 0x000e620000002100 */
[----:B------:R-:W3:Y:S01]  /*8b90*/  S2UR UR5, SR_CgaCtaId ;  /* 0x00000000000579c3 */ /* 0x000ee20000008800 */
[----:B------:R-:W-:Y:S01]  /*8ba0*/  UMOV UR4, 0x400 ;  /* 0x0000040000047882 */ /* 0x000fe20000000000 */
[----:B------:R-:W4:Y:S01]  /*8bb0*/  LDCU.128 UR12, c[0x0][0x390] ;  /* 0x00007200ff0c77ac */ /* 0x000f220008000c00 */
[----:B------:R-:W5:Y:S01]  /*8bc0*/  LDL.LU R4, [R1+0x4] ;  /* 0x0000040001047983 */ /* 0x000f620000300800 */
[----:B------:R-:W0:Y:S03]  /*8bd0*/  LDCU UR6, c[0x0][0x3b8] ;  /* 0x00007700ff0677ac */ /* 0x000e260008000800 */
[----:B------:R-:W4:Y:S01]  /*8be0*/  LDL.LU R5, [R1] ;  /* 0x0000000001057983 */ /* 0x000f220000300800 */
[----:B---3--:R-:W-:Y:S01]  /*8bf0*/  ULEA UR4, UR5, UR4, 0x18 ;  /* 0x0000000405047291 */ /* 0x008fe2000f8ec0ff */
[----:B------:R-:W3:Y:S01]  /*8c00*/  LDCU UR5, c[0x0][0x3b4] ;  /* 0x00007680ff0577ac */ /* 0x000ee20008000800 */
[----:B-1----:R-:W-:-:S05]  /*8c10*/  IMAD.SHL.U32 R2, R6, 0x40, RZ ;  /* 0x0000004006027824 */ /* 0x002fca00078e00ff */
[----:B------:R-:W-:Y:S02]  /*8c20*/  LOP3.LUT R2, R2, 0x200, RZ, 0xc0, !PT ;  /* 0x0000020002027812 */ /* 0x000fe400078ec0ff */
[C-C-:B------:R-:W-:Y:S02]  /*8c30*/  LOP3.LUT R36, R129.reuse, 0x6, R130.reuse, 0xfe, !PT ;  /* 0x0000000681247812 */ /* 0x140fe400078efe82 */
[C-C-:B------:R-:W-:Y:S02]  /*8c40*/  LOP3.LUT R13, R129.reuse, 0xa, R130.reuse, 0xfe, !PT ;  /* 0x0000000a810d7812 */ /* 0x140fe400078efe82 */
[C-C-:B0-----:R-:W-:Y:S02]  /*8c50*/  LOP3.LUT R12, R129.reuse, 0xc, R130.reuse, 0xfe, !PT ;  /* 0x0000000c810c7812 */ /* 0x141fe400078efe82 */
[C-C-:B------:R-:W-:Y:S02]  /*8c60*/  LOP3.LUT R35, R129.reuse, 0x8, R130.reuse, 0xfe, !PT ;  /* 0x0000000881237812 */ /* 0x140fe400078efe82 */
[----:B------:R-:W-:-:S02]  /*8c70*/  LOP3.LUT R15, R129, 0xe, R130, 0xfe, !PT ;  /* 0x0000000e810f7812 */ /* 0x000fc400078efe82 */
[C-C-:B------:R-:W-:Y:S02]  /*8c80*/  LOP3.LUT R14, R129.reuse, 0x10, R130.reuse, 0xfe, !PT ;  /* 0x00000010810e7812 */ /* 0x140fe400078efe82 */
[C-C-:B------:R-:W-:Y:S02]  /*8c90*/  LOP3.LUT R34, R129.reuse, 0x12, R130.reuse, 0xfe, !PT ;  /* 0x0000001281227812 */ /* 0x140fe400078efe82 */
[C-C-:B------:R-:W-:Y:S02]  /*8ca0*/  LOP3.LUT R33, R129.reuse, 0x14, R130.reuse, 0xfe, !PT ;  /* 0x0000001481217812 */ /* 0x140fe400078efe82 */
[C-C-:B------:R-:W-:Y:S02]  /*8cb0*/  LOP3.LUT R32, R129.reuse, 0x16, R130.reuse, 0xfe, !PT ;  /* 0x0000001681207812 */ /* 0x140fe400078efe82 */
        /* <DEDUP_REMOVED lines=13> */
[C-C-:B------:R-:W-:Y:S01]  /*8d90*/  LOP3.LUT R22, R129.reuse, 0x32, R130.reuse, 0xfe, !PT ;  /* 0x0000003281167812 */ /* 0x140fe200078efe82 */
[----:B------:R-:W-:Y:S01]  /*8da0*/  BAR.SYNC.DEFER_BLOCKING 0x0 ;  /* 0x0000000000007b1d */ /* 0x000fe20000010000 */
[----:B------:R-:W-:-:S02]  /*8db0*/  LOP3.LUT R21, R129, 0x34, R130, 0xfe, !PT ;  /* 0x0000003481157812 */ /* 0x000fc400078efe82 */
[----:B------:R-:W-:Y:S02]  /*8dc0*/  LOP3.LUT R20, R129, 0x36, R130, 0xfe, !PT ;  /* 0x0000003681147812 */ /* 0x000fe400078efe82 */
[----:B--2---:R-:W-:Y:S01]  /*8dd0*/  LOP3.LUT R3, R0, 0x80, RZ, 0xc0, !PT ;  /* 0x0000008000037812 */ /* 0x004fe200078ec0ff */
[----:B------:R-:W-:-:S03]  /*8de0*/  IMAD.SHL.U32 R0, R6, 0x10, RZ ;  /* 0x0000001006007824 */ /* 0x000fc600078e00ff */
[----:B------:R-:W-:Y:S02]  /*8df0*/  IADD3 R3, PT, PT, R3, UR4, R2 ;  /* 0x0000000403037c10 */ /* 0x000fe4000fffe002 */
[----:B------:R-:W-:-:S04]  /*8e00*/  LOP3.LUT R0, R0, 0x70, RZ, 0xc0, !PT ;  /* 0x0000007000007812 */ /* 0x000fc800078ec0ff */
[----:B-----5:R-:W-:-:S05]  /*8e10*/  IADD3 R38, PT, PT, R0, R3, R4 ;  /* 0x0000000300267210 */ /* 0x020fca0007ffe004 */
[----:B------:R-:W-:Y:S04]  /*8e20*/  STSM.16.M88.4 [R38], R88 ;  /* 0x0000005826007844 */ /* 0x000fe80000000200 */
[----:B------:R-:W-:Y:S01]  /*8e30*/  STSM.16.M88.4 [R38+0x100], R60 ;  /* 0x0001003c26007844 */ /* 0x000fe20000000200 */
[C---:B----4-:R-:W-:Y:S01]  /*8e40*/  ISETP.GE.AND P0, PT, R5.reuse, UR14, PT ;  /* 0x0000000e05007c0c */ /* 0x050fe2000bf06270 */
[----:B---3--:R-:W-:Y:S01]  /*8e50*/  IMAD R5, R5, UR5, RZ ;  /* 0x0000000505057c24 */ /* 0x008fe2000f8e02ff */
[----:B------:R-:W-:Y:S02]  /*8e60*/  LOP3.LUT R6, R6, 0x3f, RZ, 0xc0, !PT ;  /* 0x0000003f06067812 */ /* 0x000fe400078ec0ff */
[----:B------:R-:W-:Y:S02]  /*8e70*/  LOP3.LUT R4, R129, R130, RZ, 0xfc, !PT ;  /* 0x0000008281047212 */ /* 0x000fe400078efcff */
[----:B------:R-:W-:Y:S01]  /*8e80*/  LEA R39, R6, UR4, 0x4 ;  /* 0x0000000406277c11 */ /* 0x000fe2000f8e20ff */
[----:B------:R-:W-:Y:S01]  /*8e90*/  BAR.SYNC.DEFER_BLOCKING 0x0 ;  /* 0x0000000000007b1d */ /* 0x000fe20000010000 */
[----:B------:R-:W-:Y:S01]  /*8ea0*/  LEA R44, P3, R5, UR12, 0x1 ;  /* 0x0000000c052c7c11 */ /* 0x000fe2000f8608ff */
[C---:B------:R-:W-:Y:S01]  /*8eb0*/  IMAD R9, R4.reuse, UR6, RZ ;  /* 0x0000000604097c24 */ /* 0x040fe2000f8e02ff */
[----:B------:R-:W-:-:S02]  /*8ec0*/  ISETP.LT.AND P2, PT, R4, UR15, !P0 ;  /* 0x0000000f04007c0c */ /* 0x000fc4000c741270 */
[----:B------:R-:W-:Y:S01]  /*8ed0*/  LEA.HI.X.SX32 R46, R5, UR13, 0x1, P3 ;  /* 0x0000000d052e7c11 */ /* 0x000fe200098f0eff */
[----:B------:R-:W0:Y:S04]  /*8ee0*/  LDS.128 R40, [R39] ;  /* 0x0000000027287984 */ /* 0x000e280000000c00 */
[----:B------:R-:W1:Y:S01]  /*8ef0*/  LDS.128 R4, [R39+0x400] ;  /* 0x0004000027047984 */ /* 0x000e620000000c00 */
[----:B------:R-:W-:Y:S01]  /*8f00*/  BAR.SYNC.DEFER_BLOCKING 0x0 ;  /* 0x0000000000007b1d */ /* 0x000fe20000010000 */
[C-C-:B------:R-:W-:Y:S02]  /*8f10*/  LOP3.LUT R2, R129.reuse, 0x2, R130.reuse, 0xfe, !PT ;  /* 0x0000000281027812 */ /* 0x140fe400078efe82 */
[----:B------:R-:W-:Y:S02]  /*8f20*/  LOP3.LUT R3, R129, 0x4, R130, 0xfe, !PT ;  /* 0x0000000481037812 */ /* 0x000fe400078efe82 */
[C---:B------:R-:W-:Y:S01]  /*8f30*/  ISETP.LT.AND P1, PT, R2.reuse, UR15, !P0 ;  /* 0x0000000f02007c0c */ /* 0x040fe2000c721270 */
[----:B------:R-:W-:Y:S01]  /*8f40*/  IMAD R11, R2, UR6, RZ ;  /* 0x00000006020b7c24 */ /* 0x000fe2000f8e02ff */
[C---:B------:R-:W-:Y:S01]  /*8f50*/  ISETP.LT.AND P6, PT, R3.reuse, UR15, !P0 ;  /* 0x0000000f03007c0c */ /* 0x040fe2000c7c1270 */
[----:B------:R-:W-:Y:S01]  /*8f60*/  IMAD R37, R3, UR6, RZ ;  /* 0x0000000603257c24 */ /* 0x000fe2000f8e02ff */
[----:B------:R-:W-:Y:S04]  /*8f70*/  STSM.16.M88.4 [R38], R80 ;  /* 0x0000005026007844 */ /* 0x000fe80000000200 */
[----:B------:R-:W-:Y:S01]  /*8f80*/  STSM.16.M88.4 [R38+0x100], R76 ;  /* 0x0001004c26007844 */ /* 0x000fe20000000200 */
[----:B------:R-:W-:Y:S01]  /*8f90*/  BAR.SYNC.DEFER_BLOCKING 0x0 ;  /* 0x0000000000007b1d */ /* 0x000fe20000010000 */
[----:B------:R-:W-:-:S02]  /*8fa0*/  LEA R2, P3, R9, R44, 0x1 ;  /* 0x0000002c09027211 */ /* 0x000fc400078608ff */
[-C--:B------:R-:W-:Y:S02]  /*8fb0*/  LEA R8, P4, R11, R44.reuse, 0x1 ;  /* 0x0000002c0b087211 */ /* 0x080fe400078808ff */
[----:B------:R-:W-:Y:S02]  /*8fc0*/  LEA R10, P5, R37, R44, 0x1 ;  /* 0x0000002c250a7211 */ /* 0x000fe400078a08ff */
[-C--:B------:R-:W-:Y:S02]  /*8fd0*/  LEA.HI.X.SX32 R3, R9, R46.reuse, 0x1, P3 ;  /* 0x0000002e09037211 */ /* 0x080fe400018f0eff */
[-C--:B------:R-:W-:Y:S02]  /*8fe0*/  LEA.HI.X.SX32 R9, R11, R46.reuse, 0x1, P4 ;  /* 0x0000002e0b097211 */ /* 0x080fe400020f0eff */
[----:B------:R-:W-:Y:S02]  /*8ff0*/  LEA.HI.X.SX32 R11, R37, R46, 0x1, P5 ;  /* 0x0000002e250b7211 */ /* 0x000fe400028f0eff */
[C---:B------:R-:W-:Y:S01]  /*9000*/  ISETP.LT.AND P3, PT, R36.reuse, UR15, !P0 ;  /* 0x0000000f24007c0c */ /* 0x040fe2000c761270 */
[----:B------:R-:W-:Y:S01]  /*9010*/  IMAD R36, R36, UR6, RZ ;  /* 0x0000000624247c24 */ /* 0x000fe2000f8e02ff */
[----:B0-----:R0:W-:Y:S04]  /*9020*/  @P2 STG.E.U16 desc[UR10][R2.64], R40 ;  /* 0x0000002802002986 */ /* 0x0011e8000c10150a */
[----:B------:R-:W-:Y:S04]  /*9030*/  @P1 STG.E.U16 desc[UR10][R8.64], R41 ;  /* 0x0000002908001986 */ /* 0x000fe8000c10150a */
[----:B------:R2:W-:Y:S01]  /*9040*/  @P6 STG.E.U16 desc[UR10][R10.64], R42 ;  /* 0x0000002a0a006986 */ /* 0x0005e2000c10150a */
[----:B------:R-:W-:-:S02]  /*9050*/  ISETP.LT.AND P2, PT, R13, UR15, !P0 ;  /* 0x0000000f0d007c0c */ /* 0x000fc4000c741270 */
[C---:B0-----:R-:W-:Y:S01]  /*9060*/  LEA R2, P6, R36.reuse, R44, 0x1 ;  /* 0x0000002c24027211 */ /* 0x041fe200078c08ff */
[----:B------:R-:W-:Y:S01]  /*9070*/  IMAD R13, R13, UR6, RZ ;  /* 0x000000060d0d7c24 */ /* 0x000fe2000f8e02ff */
[C---:B------:R-:W-:Y:S02]  /*9080*/  ISETP.LT.AND P1, PT, R35.reuse, UR15, !P0 ;  /* 0x0000000f23007c0c */ /* 0x040fe4000c721270 */
[----:B------:R-:W-:Y:S01]  /*9090*/  LEA.HI.X.SX32 R3, R36, R46, 0x1, P6 ;  /* 0x0000002e24037211 */ /* 0x000fe200030f0eff */
[C---:B------:R-:W-:Y:S02]  /*90a0*/  IMAD R36, R12.reuse, UR6, RZ ;  /* 0x000000060c247c24 */ /* 0x040fe4000f8e02ff */
[----:B------:R-:W-:Y:S01]  /*90b0*/  IMAD R35, R35, UR6, RZ ;  /* 0x0000000623237c24 */ /* 0x000fe2000f8e02ff */
[----:B--2---:R-:W-:Y:S01]  /*90c0*/  LEA R10, P5, R13, R44, 0x1 ;  /* 0x0000002c0d0a7211 */ /* 0x004fe200078a08ff */
[----:B------:R0:W-:Y:S01]  /*90d0*/  @P3 STG.E.U16 desc[UR10][R2.64], R43 ;  /* 0x0000002b02003986 */ /* 0x0001e2000c10150a */
[----:B------:R-:W-:-:S02]  /*90e0*/  ISETP.LT.AND P6, PT, R12, UR15, !P0 ;  /* 0x0000000f0c007c0c */ /* 0x000fc4000c7c1270 */
[CC--:B------:R-:W-:Y:S02]  /*90f0*/  LEA R12, P3, R36.reuse, R44.reuse, 0x1 ;  /* 0x0000002c240c7211 */ /* 0x0c0fe400078608ff */
[----:B------:R-:W-:Y:S02]  /*9100*/  LEA R8, P4, R35, R44, 0x1 ;  /* 0x0000002c23087211 */ /* 0x000fe400078808ff */
[-C--:B------:R-:W-:Y:S02]  /*9110*/  LEA.HI.X.SX32 R11, R13, R46.reuse, 0x1, P5 ;  /* 0x0000002e0d0b7211 */ /* 0x080fe400028f0eff */
[-C--:B------:R-:W-:Y:S02]  /*9120*/  LEA.HI.X.SX32 R13, R36, R46.reuse, 0x1, P3 ;  /* 0x0000002e240d7211 */ /* 0x080fe400018f0eff */
[----:B------:R-:W-:Y:S02]  /*9130*/  LEA.HI.X.SX32 R9, R35, R46, 0x1, P4 ;  /* 0x0000002e23097211 */ /* 0x000fe400020f0eff */
[C---:B------:R-:W-:Y:S01]  /*9140*/  ISETP.LT.AND P3, PT, R15.reuse, UR15, !P0 ;  /* 0x0000000f0f007c0c */ /* 0x040fe2000c761270 */
[----:B------:R-:W-:Y:S01]  /*9150*/  IMAD R15, R15, UR6, RZ ;  /* 0x000000060f0f7c24 */ /* 0x000fe2000f8e02ff */
[C---:B------:R-:W-:Y:S01]  /*9160*/  ISETP.LT.AND P5, PT, R14.reuse, UR15, !P0 ;  /* 0x0000000f0e007c0c */ /* 0x040fe2000c7a1270 */
[----:B-1----:R1:W-:Y:S01]  /*9170*/  @P1 STG.E.U16 desc[UR10][R8.64], R4 ;  /* 0x0000000408001986 */ /* 0x0023e2000c10150a */
[----:B------:R-:W-:-:S02]  /*9180*/  IMAD R35, R14, UR6, RZ ;  /* 0x000000060e237c24 */ /* 0x000fc4000f8e02ff */
[-C--:B------:R-:W-:Y:S01]  /*9190*/  LEA R14, P1, R15, R44.reuse, 0x1 ;  /* 0x0000002c0f0e7211 */ /* 0x080fe200078208ff */
[----:B------:R2:W-:Y:S01]  /*91a0*/  @P2 STG.E.U16 desc[UR10][R10.64], R5 ;  /* 0x000000050a002986 */ /* 0x0005e2000c10150a */
[C---:B------:R-:W-:Y:S01]  /*91b0*/  ISETP.LT.AND P4, PT, R34.reuse, UR15, !P0 ;  /* 0x0000000f22007c0c */ /* 0x040fe2000c781270 */
[----:B------:R-:W-:Y:S01]  /*91c0*/  IMAD R34, R34, UR6, RZ ;  /* 0x0000000622227c24 */ /* 0x000fe2000f8e02ff */
[----:B0-----:R-:W-:Y:S02]  /*91d0*/  LEA R2, P2, R35, R44, 0x1 ;  /* 0x0000002c23027211 */ /* 0x001fe400078408ff */
[----:B------:R-:W-:Y:S01]  /*91e0*/  LEA.HI.X.SX32 R15, R15, R46, 0x1, P1 ;  /* 0x0000002e0f0f7211 */ /* 0x000fe200008f0eff */
[----:B------:R0:W-:Y:S01]  /*91f0*/  @P6 STG.E.U16 desc[UR10][R12.64], R6 ;  /* 0x000000060c006986 */ /* 0x0001e2000c10150a */
[----:B------:R-:W-:Y:S02]  /*9200*/  PRMT R37, R40, 0x7632, R37 ;  /* 0x0000763228257816 */ /* 0x000fe40000000025 */
[----:B------:R-:W-:Y:S01]  /*9210*/  PRMT R38, R41, 0x7632, R38 ;  /* 0x0000763229267816 */ /* 0x000fe20000000026 */
[----:B------:R-:W-:Y:S01]  /*9220*/  @P3 STG.E.U16 desc[UR10][R14.64], R7 ;  /* 0x000000070e003986 */ /* 0x000fe2000c10150a */
[----:B------:R-:W-:-:S02]  /*9230*/  PRMT R40, R42, 0x7632, R40 ;  /* 0x000076322a287816 */ /* 0x000fc40000000028 */
[----:B------:R-:W-:Y:S02]  /*9240*/  PRMT R41, R43, 0x7632, R41 ;  /* 0x000076322b297816 */ /* 0x000fe40000000029 */
[----:B------:R-:W-:Y:S02]  /*9250*/  LEA.HI.X.SX32 R3, R35, R46, 0x1, P2 ;  /* 0x0000002e23037211 */ /* 0x000fe400010f0eff */
[----:B------:R-:W-:Y:S02]  /*9260*/  PRMT R36, R4, 0x7632, R36 ;  /* 0x0000763204247816 */ /* 0x000fe40000000024 */
[----:B------:R-:W-:Y:S02]  /*9270*/  PRMT R42, R5, 0x7632, R42 ;  /* 0x00007632052a7816 */ /* 0x000fe4000000002a */
[----:B------:R-:W-:Y:S02]  /*9280*/  PRMT R43, R6, 0x7632, R43 ;  /* 0x00007632062b7816 */ /* 0x000fe4000000002b */
[----:B------:R-:W-:-:S02]  /*9290*/  PRMT R35, R7, 0x7632, R35 ;  /* 0x0000763207237816 */ /* 0x000fc40000000023 */
[----:B-1----:R-:W-:Y:S01]  /*92a0*/  LEA R8, P1, R34, R44, 0x1 ;  /* 0x0000002c22087211 */ /* 0x002fe200078208ff */
[----:B------:R-:W1:Y:S01]  /*92b0*/  LDS.128 R4, [R39] ;  /* 0x0000000027047984 */ /* 0x000e620000000c00 */
[C---:B------:R-:W-:Y:S01]  /*92c0*/  ISETP.LT.AND P3, PT, R33.reuse, UR15, !P0 ;  /* 0x0000000f21007c0c */ /* 0x040fe2000c761270 */
[----:B------:R-:W-:Y:S01]  /*92d0*/  IMAD R33, R33, UR6, RZ ;  /* 0x0000000621217c24 */ /* 0x000fe2000f8e02ff */
[C---:B------:R-:W-:Y:S01]  /*92e0*/  ISETP.LT.AND P2, PT, R32.reuse, UR15, !P0 ;  /* 0x0000000f20007c0c */ /* 0x040fe2000c741270 */
[----:B------:R-:W-:Y:S01]  /*92f0*/  IMAD R32, R32, UR6, RZ ;  /* 0x0000000620207c24 */ /* 0x000fe2000f8e02ff */
[----:B------:R-:W-:Y:S01]  /*9300*/  LEA.HI.X.SX32 R9, R34, R46, 0x1, P1 ;  /* 0x0000002e22097211 */ /* 0x000fe200008f0eff */
[----:B------:R3:W-:Y:S01]  /*9310*/  @P5 STG.E.U16 desc[UR10][R2.64], R37 ;  /* 0x0000002502005986 */ /* 0x0007e2000c10150a */
[C---:B------:R-:W-:Y:S01]  /*9320*/  ISETP.LT.AND P1, PT, R31.reuse, UR15, !P0 ;  /* 0x0000000f1f007c0c */ /* 0x040fe2000c721270 */
[----:B------:R-:W-:Y:S01]  /*9330*/  IMAD R31, R31, UR6, RZ ;  /* 0x000000061f1f7c24 */ /* 0x000fe2000f8e02ff */
[-C--:B--2---:R-:W-:Y:S01]  /*9340*/  LEA R10, P6, R33, R44.reuse, 0x1 ;  /* 0x0000002c210a7211 */ /* 0x084fe200078c08ff */
[----:B------:R-:W-:Y:S03]  /*9350*/  @P4 STG.E.U16 desc[UR10][R8.64], R38 ;  /* 0x0000002608004986 */ /* 0x000fe6000c10150a */
[----:B0-----:R-:W-:-:S02]  /*9360*/  LEA R12, P5, R31, R44, 0x1 ;  /* 0x0000002c1f0c7211 */ /* 0x001fc400078a08ff */
[----:B------:R-:W-:Y:S02]  /*9370*/  LEA.HI.X.SX32 R11, R33, R46, 0x1, P6 ;  /* 0x0000002e210b7211 */ /* 0x000fe400030f0eff */
[----:B---3--:R-:W-:Y:S02]  /*9380*/  LEA R2, P4, R32, R44, 0x1 ;  /* 0x0000002c20027211 */ /* 0x008fe400078808ff */
[C---:B------:R-:W-:Y:S01]  /*9390*/  ISETP.LT.AND P6, PT, R30.reuse, UR15, !P0 ;  /* 0x0000000f1e007c0c */ /* 0x040fe2000c7c1270 */
[----:B------:R-:W-:Y:S01]  /*93a0*/  IMAD R30, R30, UR6, RZ ;  /* 0x000000061e1e7c24 */ /* 0x000fe2000f8e02ff */
[-C--:B------:R-:W-:Y:S01]  /*93b0*/  LEA.HI.X.SX32 R3, R32, R46.reuse, 0x1, P4 ;  /* 0x0000002e20037211 */ /* 0x080fe200020f0eff */
[----:B------:R-:W-:Y:S01]  /*93c0*/  @P3 STG.E.U16 desc[UR10][R10.64], R40 ;  /* 0x000000280a003986 */ /* 0x000fe2000c10150a */
[----:B------:R-:W-:Y:S02]  /*93d0*/  LEA.HI.X.SX32 R13, R31, R46, 0x1, P5 ;  /* 0x0000002e1f0d7211 */ /* 0x000fe400028f0eff */
[C---:B------:R-:W-:Y:S01]  /*93e0*/  ISETP.LT.AND P4, PT, R29.reuse, UR15, !P0 ;  /* 0x0000000f1d007c0c */ /* 0x040fe2000c781270 */
[----:B------:R-:W-:Y:S01]  /*93f0*/  IMAD R29, R29, UR6, RZ ;  /* 0x000000061d1d7c24 */ /* 0x000fe2000f8e02ff */
[----:B------:R0:W-:Y:S01]  /*9400*/  @P2 STG.E.U16 desc[UR10][R2.64], R41 ;  /* 0x0000002902002986 */ /* 0x0001e2000c10150a */
[----:B------:R-:W-:-:S03]  /*9410*/  LEA R14, P2, R30, R44, 0x1 ;  /* 0x0000002c1e0e7211 */ /* 0x000fc600078408ff */
[----:B------:R2:W-:Y:S01]  /*9420*/  @P1 STG.E.U16 desc[UR10][R12.64], R36 ;  /* 0x000000240c001986 */ /* 0x0005e2000c10150a */
[----:B------:R-:W-:-:S03]  /*9430*/  LEA.HI.X.SX32 R15, R30, R46, 0x1, P2 ;  /* 0x0000002e1e0f7211 */ /* 0x000fc600010f0eff */
[----:B------:R-:W3:Y:S01]  /*9440*/  LDS.128 R8, [R39+0x400] ;  /* 0x0004000027087984 */ /* 0x000ee20000000c00 */
[C---:B------:R-:W-:Y:S02]  /*9450*/  ISETP.LT.AND P2, PT, R28.reuse, UR15, !P0 ;  /* 0x0000000f1c007c0c */ /* 0x040fe4000c741270 */
[C---:B0-----:R-:W-:Y:S01]  /*9460*/  LEA R2, P1, R29.reuse, R44, 0x1 ;  /* 0x0000002c1d027211 */ /* 0x041fe200078208ff */
[----:B------:R-:W-:Y:S01]  /*9470*/  IMAD R28, R28, UR6, RZ ;  /* 0x000000061c1c7c24 */ /* 0x000fe2000f8e02ff */
[C---:B------:R-:W-:Y:S01]  /*9480*/  ISETP.LT.AND P3, PT, R16.reuse, UR15, !P0 ;  /* 0x0000000f10007c0c */ /* 0x040fe2000c761270 */
[----:B------:R-:W-:Y:S01]  /*9490*/  IMAD R30, R16, UR6, RZ ;  /* 0x00000006101e7c24 */ /* 0x000fe2000f8e02ff */
[----:B------:R-:W-:Y:S01]  /*94a0*/  LEA.HI.X.SX32 R3, R29, R46, 0x1, P1 ;  /* 0x0000002e1d037211 */ /* 0x000fe200008f0eff */
[----:B------:R-:W-:Y:S01]  /*94b0*/  IMAD R29, R17, UR6, RZ ;  /* 0x00000006111d7c24 */ /* 0x000fe2000f8e02ff */
[----:B------:R0:W-:Y:S01]  /*94c0*/  @P6 STG.E.U16 desc[UR10][R14.64], R42 ;  /* 0x0000002a0e006986 */ /* 0x0001e2000c10150a */
[----:B------:R-:W-:-:S02]  /*94d0*/  LEA R16, P5, R28, R44, 0x1 ;  /* 0x0000002c1c107211 */ /* 0x000fc400078a08ff */
[----:B--2---:R-:W-:Y:S01]  /*94e0*/  LEA R12, P6, R30, R44, 0x1 ;  /* 0x0000002c1e0c7211 */ /* 0x004fe200078c08ff */
[----:B------:R2:W-:Y:S01]  /*94f0*/  @P4 STG.E.U16 desc[UR10][R2.64], R43 ;  /* 0x0000002b02004986 */ /* 0x0005e2000c10150a */
[----:B------:R-:W-:Y:S02]  /*9500*/  ISETP.LT.AND P1, PT, R17, UR15, !P0 ;  /* 0x0000000f11007c0c */ /* 0x000fe4000c721270 */
[-C--:B------:R-:W-:Y:S02]  /*9510*/  LEA.HI.X.SX32 R17, R28, R46.reuse, 0x1, P5 ;  /* 0x0000002e1c117211 */ /* 0x080fe400028f0eff */
[----:B------:R-:W-:Y:S02]  /*9520*/  LEA.HI.X.SX32 R13, R30, R46, 0x1, P6 ;  /* 0x0000002e1e0d7211 */ /* 0x000fe400030f0eff */
[C---:B0-----:R-:W-:Y:S01]  /*9530*/  LEA R14, P4, R29.reuse, R44, 0x1 ;  /* 0x0000002c1d0e7211 */ /* 0x041fe200078808ff */
[----:B------:R-:W-:Y:S03]  /*9540*/  @P2 STG.E.U16 desc[UR10][R16.64], R35 ;  /* 0x0000002310002986 */ /* 0x000fe6000c10150a */
[----:B------:R-:W-:-:S02]  /*9550*/  LEA.HI.X.SX32 R15, R29, R46, 0x1, P4 ;  /* 0x0000002e1d0f7211 */ /* 0x000fc400020f0eff */
[C---:B------:R-:W-:Y:S01]  /*9560*/  ISETP.LT.AND P4, PT, R27.reuse, UR15, !P0 ;  /* 0x0000000f1b007c0c */ /* 0x040fe2000c781270 */
[----:B------:R-:W-:Y:S01]  /*9570*/  IMAD R27, R27, UR6, RZ ;  /* 0x000000061b1b7c24 */ /* 0x000fe2000f8e02ff */
[----:B-1----:R0:W-:Y:S01]  /*9580*/  @P3 STG.E.U16 desc[UR10][R12.64], R4 ;  /* 0x000000040c003986 */ /* 0x0021e2000c10150a */
[C---:B------:R-:W-:Y:S01]  /*9590*/  IMAD R28, R18.reuse, UR6, RZ ;  /* 0x00000006121c7c24 */ /* 0x040fe2000f8e02ff */
[----:B------:R-:W-:Y:S02]  /*95a0*/  ISETP.LT.AND P3, PT, R18, UR15, !P0 ;  /* 0x0000000f12007c0c */ /* 0x000fe4000c761270 */
[-C--:B------:R-:W-:Y:S01]  /*95b0*/  LEA R18, P2, R27, R44.reuse, 0x1 ;  /* 0x0000002c1b127211 */ /* 0x080fe200078408ff */
[----:B------:R1:W-:Y:S01]  /*95c0*/  @P1 STG.E.U16 desc[UR10][R14.64], R5 ;  /* 0x000000050e001986 */ /* 0x0003e2000c10150a */
[----:B--2---:R-:W-:Y:S01]  /*95d0*/  LEA R2, P5, R28, R44, 0x1 ;  /* 0x0000002c1c027211 */ /* 0x004fe200078a08ff */
[C---:B------:R-:W-:Y:S01]  /*95e0*/  IMAD R29, R19.reuse, UR6, RZ ;  /* 0x00000006131d7c24 */ /* 0x040fe2000f8e02ff */
[----:B------:R-:W-:-:S02]  /*95f0*/  ISETP.LT.AND P1, PT, R19, UR15, !P0 ;  /* 0x0000000f13007c0c */ /* 0x000fc4000c721270 */
[-C--:B------:R-:W-:Y:S02]  /*9600*/  LEA.HI.X.SX32 R19, R27, R46.reuse, 0x1, P2 ;  /* 0x0000002e1b137211 */ /* 0x080fe400010f0eff */
[C---:B------:R-:W-:Y:S01]  /*9610*/  ISETP.LT.AND P2, PT, R26.reuse, UR15, !P0 ;  /* 0x0000000f1a007c0c */ /* 0x040fe2000c741270 */
[----:B------:R-:W-:Y:S01]  /*9620*/  IMAD R26, R26, UR6, RZ ;  /* 0x000000061a1a7c24 */ /* 0x000fe2000f8e02ff */
[----:B------:R-:W-:Y:S01]  /*9630*/  LEA.HI.X.SX32 R3, R28, R46, 0x1, P5 ;  /* 0x0000002e1c037211 */ /* 0x000fe200028f0eff */
[----:B------:R-:W-:Y:S01]  /*9640*/  @P4 STG.E.U16 desc[UR10][R18.64], R6 ;  /* 0x0000000612004986 */ /* 0x000fe2000c10150a */
[-C--:B0-----:R-:W-:Y:S02]  /*9650*/  LEA R12, P6, R29, R44.reuse, 0x1 ;  /* 0x0000002c1d0c7211 */ /* 0x081fe400078c08ff */
[----:B-1----:R-:W-:Y:S01]  /*9660*/  LEA R14, P4, R26, R44, 0x1 ;  /* 0x0000002c1a0e7211 */ /* 0x002fe200078808ff */
[----:B------:R0:W-:Y:S01]  /*9670*/  @P3 STG.E.U16 desc[UR10][R2.64], R7 ;  /* 0x0000000702003986 */ /* 0x0001e2000c10150a */
[C---:B------:R-:W-:Y:S01]  /*9680*/  ISETP.LT.AND P3, PT, R25.reuse, UR15, !P0 ;  /* 0x0000000f19007c0c */ /* 0x040fe2000c761270 */
[----:B------:R-:W-:Y:S01]  /*9690*/  IMAD R25, R25, UR6, RZ ;  /* 0x0000000619197c24 */ /* 0x000fe2000f8e02ff */
[----:B------:R-:W-:-:S02]  /*96a0*/  LEA.HI.X.SX32 R13, R29, R46, 0x1, P6 ;  /* 0x0000002e1d0d7211 */ /* 0x000fc400030f0eff */
[----:B------:R-:W-:Y:S02]  /*96b0*/  LEA.HI.X.SX32 R15, R26, R46, 0x1, P4 ;  /* 0x0000002e1a0f7211 */ /* 0x000fe400020f0eff */
[----:B------:R-:W-:Y:S01]  /*96c0*/  LEA R16, P4, R25, R44, 0x1 ;  /* 0x0000002c19107211 */ /* 0x000fe200078808ff */
[----:B---3--:R1:W-:Y:S01]  /*96d0*/  @P1 STG.E.U16 desc[UR10][R12.64], R8 ;  /* 0x000000080c001986 */ /* 0x0083e2000c10150a */
[----:B------:R-:W-:-:S03]  /*96e0*/  ISETP.LT.AND P1, PT, R23, UR15, !P0 ;  /* 0x0000000f17007c0c */ /* 0x000fc6000c721270 */
[----:B------:R2:W-:Y:S01]  /*96f0*/  @P2 STG.E.U16 desc[UR10][R14.64], R9 ;  /* 0x000000090e002986 */ /* 0x0005e2000c10150a */
[C---:B------:R-:W-:Y:S01]  /*9700*/  ISETP.LT.AND P2, PT, R24.reuse, UR15, !P0 ;  /* 0x0000000f18007c0c */ /* 0x040fe2000c741270 */
[----:B------:R-:W-:Y:S01]  /*9710*/  IMAD R24, R24, UR6, RZ ;  /* 0x0000000618187c24 */ /* 0x000fe2000f8e02ff */
[----:B------:R-:W-:Y:S01]  /*9720*/  LEA.HI.X.SX32 R17, R25, R46, 0x1, P4 ;  /* 0x0000002e19117211 */ /* 0x000fe200020f0eff */
[----:B------:R-:W-:Y:S01]  /*9730*/  IMAD R23, R23, UR6, RZ ;  /* 0x0000000617177c24 */ /* 0x000fe2000f8e02ff */
[C---:B------:R-:W-:Y:S01]  /*9740*/  ISETP.LT.AND P4, PT, R22.reuse, UR15, !P0 ;  /* 0x0000000f16007c0c */ /* 0x040fe2000c781270 */
[----:B------:R-:W-:Y:S01]  /*9750*/  IMAD R22, R22, UR6, RZ ;  /* 0x0000000616167c24 */ /* 0x000fe2000f8e02ff */
[-C--:B0-----:R-:W-:Y:S01]  /*9760*/  LEA R2, P5, R24, R44.reuse, 0x1 ;  /* 0x0000002c18027211 */ /* 0x081fe200078a08ff */
[----:B------:R0:W-:Y:S01]  /*9770*/  @P3 STG.E.U16 desc[UR10][R16.64], R10 ;  /* 0x0000000a10003986 */ /* 0x0001e2000c10150a */
[-C--:B-1----:R-:W-:Y:S02]  /*9780*/  LEA R12, P3, R23, R44.reuse, 0x1 ;  /* 0x0000002c170c7211 */ /* 0x082fe400078608ff */
[----:B--2---:R-:W-:-:S02]  /*9790*/  LEA R14, P6, R22, R44, 0x1 ;  /* 0x0000002c160e7211 */ /* 0x004fc400078c08ff */
[-C--:B------:R-:W-:Y:S02]  /*97a0*/  LEA.HI.X.SX32 R3, R24, R46.reuse, 0x1, P5 ;  /* 0x0000002e18037211 */ /* 0x080fe400028f0eff */
[----:B------:R-:W-:Y:S02]  /*97b0*/  PRMT R6, R4, 0x7632, R6 ;  /* 0x0000763204067816 */ /* 0x000fe40000000006 */
[-C--:B------:R-:W-:Y:S02]  /*97c0*/  LEA.HI.X.SX32 R13, R23, R46.reuse, 0x1, P3 ;  /* 0x0000002e170d7211 */ /* 0x080fe400018f0eff */
[----:B------:R-:W-:Y:S02]  /*97d0*/  PRMT R7, R5, 0x7632, R7 ;  /* 0x0000763205077816 */ /* 0x000fe40000000007 */
[----:B------:R-:W-:Y:S01]  /*97e0*/  LEA.HI.X.SX32 R15, R22, R46, 0x1, P6 ;  /* 0x0000002e160f7211 */ /* 0x000fe200030f0eff */
[----:B------:R1:W-:Y:S01]  /*97f0*/  @P2 STG.E.U16 desc[UR10][R2.64], R11 ;  /* 0x0000000b02002986 */ /* 0x0003e2000c10150a */
[C---:B------:R-:W-:Y:S01]  /*9800*/  ISETP.LT.AND P5, PT, R21.reuse, UR15, !P0 ;  /* 0x0000000f15007c0c */ /* 0x040fe2000c7a1270 */
[----:B------:R-:W-:-:S02]  /*9810*/  IMAD R21, R21, UR6, RZ ;  /* 0x0000000615157c24 */ /* 0x000fc4000f8e02ff */
[----:B------:R2:W-:Y:S01]  /*9820*/  @P1 STG.E.U16 desc[UR10][R12.64], R6 ;  /* 0x000000060c001986 */ /* 0x0005e2000c10150a */
[C-C-:B------:R-:W-:Y:S02]  /*9830*/  LOP3.LUT R0, R129.reuse, 0x38, R130.reuse, 0xfe, !PT ;  /* 0x0000003881007812 */ /* 0x140fe400078efe82 */
[C-C-:B------:R-:W-:Y:S01]  /*9840*/  LOP3.LUT R47, R129.reuse, 0x3a, R130.reuse, 0xfe, !PT ;  /* 0x0000003a812f7812 */ /* 0x140fe200078efe82 */
[----:B------:R3:W-:Y:S01]  /*9850*/  @P4 STG.E.U16 desc[UR10][R14.64], R7 ;  /* 0x000000070e004986 */ /* 0x0007e2000c10150a */
[C---:B------:R-:W-:Y:S01]  /*9860*/  ISETP.LT.AND P4, PT, R20.reuse, UR15, !P0 ;  /* 0x0000000f14007c0c */ /* 0x040fe2000c781270 */
[----:B------:R-:W-:Y:S01]  /*9870*/  IMAD R20, R20, UR6, RZ ;  /* 0x0000000614147c24 */ /* 0x000fe2000f8e02ff */
[----:B------:R-:W-:Y:S01]  /*9880*/  LOP3.LUT R45, R129, 0x3c, R130, 0xfe, !PT ;  /* 0x0000003c812d7812 */ /* 0x000fe200078efe82 */
[----:B0-----:R-:W-:Y:S01]  /*9890*/  IMAD R17, R47, UR6, RZ ;  /* 0x000000062f117c24 */ /* 0x001fe2000f8e02ff */
[C---:B------:R-:W-:Y:S01]  /*98a0*/  ISETP.LT.AND P3, PT, R0.reuse, UR15, !P0 ;  /* 0x0000000f00007c0c */ /* 0x040fe2000c761270 */
[----:B------:R-:W-:Y:S01]  /*98b0*/  IMAD R0, R0, UR6, RZ ;  /* 0x0000000600007c24 */ /* 0x000fe2000f8e02ff */
[-C--:B-1----:R-:W-:Y:S01]  /*98c0*/  LEA R2, P6, R21, R44.reuse, 0x1 ;  /* 0x0000002c15027211 */ /* 0x082fe200078c08ff */
[----:B------:R-:W-:Y:S01]  /*98d0*/  IMAD R19, R45, UR6, RZ ;  /* 0x000000062d137c24 */ /* 0x000fe2000f8e02ff */
[----:B------:R-:W-:-:S02]  /*98e0*/  LEA R4, P1, R20, R44, 0x1 ;  /* 0x0000002c14047211 */ /* 0x000fc400078208ff */
[----:B------:R-:W-:Y:S02]  /*98f0*/  LEA.HI.X.SX32 R3, R21, R46, 0x1, P6 ;  /* 0x0000002e15037211 */ /* 0x000fe400030f0eff */
[-C--:B--2---:R-:W-:Y:S02]  /*9900*/  LEA R12, P2, R0, R44.reuse, 0x1 ;  /* 0x0000002c000c7211 */ /* 0x084fe400078408ff */
[----:B---3--:R-:W-:Y:S02]  /*9910*/  LEA R14, P6, R17, R44, 0x1 ;  /* 0x0000002c110e7211 */ /* 0x008fe400078c08ff */
[----:B------:R-:W-:Y:S02]  /*9920*/  LEA.HI.X.SX32 R5, R20, R46, 0x1, P1 ;  /* 0x0000002e14057211 */ /* 0x000fe400008f0eff */
[----:B------:R-:W-:Y:S02]  /*9930*/  LEA R16, P1, R19, R44, 0x1 ;  /* 0x0000002c13107211 */ /* 0x000fe400078208ff */
[----:B------:R-:W-:-:S02]  /*9940*/  LOP3.LUT R129, R129, 0x3e, R130, 0xfe, !PT ;  /* 0x0000003e81817812 */ /* 0x000fc400078efe82 */
[-C--:B------:R-:W-:Y:S02]  /*9950*/  LEA.HI.X.SX32 R13, R0, R46.reuse, 0x1, P2 ;  /* 0x0000002e000d7211 */ /* 0x080fe400010f0eff */
[-C--:B------:R-:W-:Y:S02]  /*9960*/  LEA.HI.X.SX32 R15, R17, R46.reuse, 0x1, P6 ;  /* 0x0000002e110f7211 */ /* 0x080fe400030f0eff */
[----:B------:R-:W-:Y:S02]  /*9970*/  ISETP.LT.AND P2, PT, R47, UR15, !P0 ;  /* 0x0000000f2f007c0c */ /* 0x000fe4000c741270 */
[----:B------:R-:W-:Y:S02]  /*9980*/  LEA.HI.X.SX32 R17, R19, R46, 0x1, P1 ;  /* 0x0000002e13117211 */ /* 0x000fe400008f0eff */
[----:B------:R-:W-:Y:S02]  /*9990*/  ISETP.LT.AND P1, PT, R45, UR15, !P0 ;  /* 0x0000000f2d007c0c */ /* 0x000fe4000c721270 */
[----:B------:R-:W-:-:S02]  /*99a0*/  ISETP.LT.AND P0, PT, R129, UR15, !P0 ;  /* 0x0000000f81007c0c */ /* 0x000fc4000c701270 */
[----:B------:R-:W-:Y:S02]  /*99b0*/  PRMT R6, R6, 0x7632, R6 ;  /* 0x0000763206067816 */ /* 0x000fe40000000006 */
[----:B------:R-:W-:Y:S01]  /*99c0*/  PRMT R7, R7, 0x7632, R7 ;  /* 0x0000763207077816 */ /* 0x000fe20000000007 */
[----:B------:R-:W-:Y:S01]  /*99d0*/  IMAD R22, R129, UR6, RZ ;  /* 0x0000000681167c24 */ /* 0x000fe2000f8e02ff */
[----:B------:R-:W-:Y:S02]  /*99e0*/  PRMT R8, R8, 0x7632, R8 ;  /* 0x0000763208087816 */ /* 0x000fe40000000008 */
[----:B------:R-:W-:Y:S01]  /*99f0*/  PRMT R9, R9, 0x7632, R9 ;  /* 0x0000763209097816 */ /* 0x000fe20000000009 */
[----:B------:R0:W-:Y:S01]  /*9a00*/  @P5 STG.E.U16 desc[UR10][R2.64], R6 ;  /* 0x0000000602005986 */ /* 0x0001e2000c10150a */
[----:B------:R-:W-:-:S03]  /*9a10*/  PRMT R10, R10, 0x7632, R10 ;  /* 0x000076320a0a7816 */ /* 0x000fc6000000000a */
[----:B------:R0:W-:Y:S01]  /*9a20*/  @P4 STG.E.U16 desc[UR10][R4.64], R7 ;  /* 0x0000000704004986 */ /* 0x0001e2000c10150a */
[----:B------:R-:W-:-:S03]  /*9a30*/  LEA R18, P6, R22, R44, 0x1 ;  /* 0x0000002c16127211 */ /* 0x000fc600078c08ff */
[----:B------:R0:W-:Y:S04]  /*9a40*/  @P3 STG.E.U16 desc[UR10][R12.64], R8 ;  /* 0x000000080c003986 */ /* 0x0001e8000c10150a */
[----:B------:R0:W-:Y:S01]  /*9a50*/  @P2 STG.E.U16 desc[UR10][R14.64], R9 ;  /* 0x000000090e002986 */ /* 0x0001e2000c10150a */
[----:B------:R-:W-:-:S03]  /*9a60*/  LEA.HI.X.SX32 R19, R22, R46, 0x1, P6 ;  /* 0x0000002e16137211 */ /* 0x000fc600030f0eff */
[----:B------:R0:W-:Y:S01]  /*9a70*/  @P1 STG.E.U16 desc[UR10][R16.64], R10 ;  /* 0x0000000a10001986 */ /* 0x0001e2000c10150a */
[----:B------:R-:W-:Y:S05]  /*9a80*/  @!P0 EXIT ;  /* 0x000000000000894d */ /* 0x000fea0003800000 */
[----:B0-----:R-:W-:-:S05]  /*9a90*/  PRMT R9, R11, 0x7632, R9 ;  /* 0x000076320b097816 */ /* 0x001fca0000000009 */
[----:B------:R-:W-:Y:S01]  /*9aa0*/  STG.E.U16 desc[UR10][R18.64], R9 ;  /* 0x0000000912007986 */ /* 0x000fe2000c10150a */
[----:B------:R-:W-:Y:S05]  /*9ab0*/  EXIT ;  /* 0x000000000000794d */ /* 0x000fea0003800000 */
.L_x_3:
[----:B------:R-:W-:-:S00]  /*9ac0*/  BRA `(.L_x_3) ;  /* 0xfffffffc00fc7947 */ /* 0x000fc0000383ffff */
[----:B------:R-:W-:-:S00]  /*9ad0*/  NOP ;  /* 0x0000000000007918 */ /* 0x000fc00000000000 */
        /* <DEDUP_REMOVED lines=10> */
.L_x_4:


//--------------------- .nv.shared.matmul_kernel  --------------------------
	.section	.nv.shared.matmul_kernel,"aw",@nobits
	.sectionflags	@""
	.align	16
	.zero		1024


//--------------------- .nv.shared.reserved.0     --------------------------
	.section	.nv.shared.reserved.0,"aw",@nobits
	.weak		__nv_reservedSMEM_offset_0_alias
	.size		__nv_reservedSMEM_offset_0_alias, 0, 64
	.other		__nv_reservedSMEM_offset_0_alias,@"STO_CUDA_RESERVED_SHARED STV_DEFAULT"
__nv_reservedSMEM_offset_0_alias:
	.zero		0
	.zero		64


//--------------------- .nv.constant0.matmul_kernel --------------------------
	.section	.nv.constant0.matmul_kernel,"a",@progbits
	.sectionflags	@""
	.align	4
.nv.constant0.matmul_kernel:
	.zero		976


//--------------------- SYMBOLS --------------------------

	.type		.nv.reservedSmem.offset0,@object
	.size		.nv.reservedSmem.offset0,0x4
	.type		.nv.reservedSmem.cap,@object
	.size		.nv.reservedSmem.cap,0x4
